//
// Generated by NVIDIA NVVM Compiler
//
// Compiler Build ID: CL-36424714
// Cuda compilation tools, release 13.0, V13.0.88
// Based on NVVM 20.0.0
//

.version 9.0
.target sm_100
.address_size 64

	// .globl	bin_hits
.global .align 4 .b8 precalc_xorwow_matrix[102400];
.global .align 4 .b8 precalc_xorwow_offset_matrix[102400];
.global .align 4 .b8 mrg32k3aM1[2304];
.global .align 4 .b8 mrg32k3aM2[2304];
.global .align 4 .b8 mrg32k3aM1SubSeq[2016];
.global .align 4 .b8 mrg32k3aM2SubSeq[2016];
.global .align 4 .b8 mrg32k3aM1Seq[2304];
.global .align 4 .b8 mrg32k3aM2Seq[2304];
.const .align 8 .b8 __cr_lgamma_table[72];

.visible .entry bin_hits(
	.param .u32 bin_hits_param_0,
	.param .u64 .ptr .align 1 bin_hits_param_1,
	.param .u64 .ptr .align 1 bin_hits_param_2,
	.param .u64 .ptr .align 1 bin_hits_param_3,
	.param .u32 bin_hits_param_4,
	.param .f32 bin_hits_param_5,
	.param .f32 bin_hits_param_6,
	.param .u32 bin_hits_param_7,
	.param .f32 bin_hits_param_8,
	.param .f32 bin_hits_param_9,
	.param .u64 .ptr .align 1 bin_hits_param_10
)
{
	.reg .pred 	%p<13>;
	.reg .b32 	%r<17>;
	.reg .b32 	%f<18>;
	.reg .b64 	%rd<16>;

	ld.param.u32 	%r4, [bin_hits_param_0];
	ld.param.u64 	%rd1, [bin_hits_param_1];
	ld.param.u64 	%rd2, [bin_hits_param_2];
	ld.param.u64 	%rd3, [bin_hits_param_3];
	ld.param.u32 	%r2, [bin_hits_param_4];
	ld.param.f32 	%f3, [bin_hits_param_5];
	ld.param.f32 	%f4, [bin_hits_param_6];
	ld.param.u32 	%r3, [bin_hits_param_7];
	ld.param.f32 	%f5, [bin_hits_param_8];
	ld.param.f32 	%f6, [bin_hits_param_9];
	ld.param.u64 	%rd4, [bin_hits_param_10];
	mov.u32 	%r5, %tid.x;
	mov.u32 	%r6, %ntid.x;
	mov.u32 	%r7, %ctaid.x;
	mad.lo.s32 	%r1, %r6, %r7, %r5;
	setp.ge.s32 	%p1, %r1, %r4;
	@%p1 bra 	$L__BB0_3;
	cvta.to.global.u64 	%rd5, %rd1;
	cvta.to.global.u64 	%rd6, %rd2;
	mul.wide.s32 	%rd7, %r1, 4;
	add.s64 	%rd8, %rd5, %rd7;
	ld.global.f32 	%f7, [%rd8];
	cvt.rzi.u32.f32 	%r8, %f7;
	add.s64 	%rd9, %rd6, %rd7;
	ld.global.f32 	%f1, [%rd9];
	setp.lt.f32 	%p2, %f1, 0f4CBEBC20;
	setp.ge.f32 	%p3, %f1, %f3;
	setp.lt.f32 	%p4, %f1, %f4;
	and.pred  	%p5, %p2, %p4;
	and.pred  	%p6, %p5, %p3;
	cvt.rn.f32.u32 	%f2, %r8;
	setp.le.f32 	%p7, %f5, %f2;
	setp.gt.f32 	%p8, %f6, %f2;
	and.pred  	%p9, %p7, %p8;
	and.pred  	%p11, %p6, %p9;
	not.pred 	%p12, %p11;
	@%p12 bra 	$L__BB0_3;
	cvta.to.global.u64 	%rd10, %rd3;
	add.s64 	%rd12, %rd10, %rd7;
	ld.global.u32 	%r9, [%rd12];
	add.s32 	%r10, %r9, 1;
	st.global.u32 	[%rd12], %r10;
	sub.f32 	%f8, %f1, %f3;
	sub.f32 	%f9, %f4, %f3;
	div.rn.f32 	%f10, %f8, %f9;
	cvt.rn.f32.s32 	%f11, %r2;
	mul.f32 	%f12, %f10, %f11;
	cvt.rzi.s32.f32 	%r11, %f12;
	sub.f32 	%f13, %f2, %f5;
	sub.f32 	%f14, %f6, %f5;
	div.rn.f32 	%f15, %f13, %f14;
	cvt.rn.f32.s32 	%f16, %r3;
	mul.f32 	%f17, %f15, %f16;
	cvt.rzi.s32.f32 	%r12, %f17;
	mad.lo.s32 	%r13, %r2, %r1, %r11;
	mad.lo.s32 	%r14, %r13, %r3, %r12;
	cvta.to.global.u64 	%rd13, %rd4;
	mul.wide.s32 	%rd14, %r14, 4;
	add.s64 	%rd15, %rd13, %rd14;
	ld.global.u32 	%r15, [%rd15];
	add.s32 	%r16, %r15, 1;
	st.global.u32 	[%rd15], %r16;
$L__BB0_3:
	ret;

}
	// .globl	accumulate_pdf_eval
.visible .entry accumulate_pdf_eval(
	.param .u32 accumulate_pdf_eval_param_0,
	.param .u32 accumulate_pdf_eval_param_1,
	.param .u64 .ptr .align 1 accumulate_pdf_eval_param_2,
	.param .u64 .ptr .align 1 accumulate_pdf_eval_param_3,
	.param .u64 .ptr .align 1 accumulate_pdf_eval_param_4,
	.param .u64 .ptr .align 1 accumulate_pdf_eval_param_5,
	.param .u64 .ptr .align 1 accumulate_pdf_eval_param_6,
	.param .u64 .ptr .align 1 accumulate_pdf_eval_param_7,
	.param .u64 .ptr .align 1 accumulate_pdf_eval_param_8,
	.param .f32 accumulate_pdf_eval_param_9,
	.param .f32 accumulate_pdf_eval_param_10,
	.param .f32 accumulate_pdf_eval_param_11,
	.param .f32 accumulate_pdf_eval_param_12,
	.param .f32 accumulate_pdf_eval_param_13,
	.param .f32 accumulate_pdf_eval_param_14,
	.param .u64 .ptr .align 1 accumulate_pdf_eval_param_15,
	.param .u32 accumulate_pdf_eval_param_16
)
{
	.reg .pred 	%p<24>;
	.reg .b32 	%r<28>;
	.reg .b32 	%f<29>;
	.reg .b64 	%rd<46>;
	.reg .b64 	%fd<4>;

	ld.param.u32 	%r8, [accumulate_pdf_eval_param_0];
	ld.param.u32 	%r10, [accumulate_pdf_eval_param_1];
	ld.param.u64 	%rd11, [accumulate_pdf_eval_param_2];
	ld.param.u64 	%rd12, [accumulate_pdf_eval_param_3];
	ld.param.u64 	%rd13, [accumulate_pdf_eval_param_7];
	ld.param.u64 	%rd10, [accumulate_pdf_eval_param_8];
	ld.param.f32 	%f7, [accumulate_pdf_eval_param_9];
	ld.param.f32 	%f8, [accumulate_pdf_eval_param_10];
	ld.param.f32 	%f9, [accumulate_pdf_eval_param_11];
	ld.param.f32 	%f10, [accumulate_pdf_eval_param_12];
	ld.param.f32 	%f11, [accumulate_pdf_eval_param_13];
	ld.param.f32 	%f12, [accumulate_pdf_eval_param_14];
	ld.param.u64 	%rd14, [accumulate_pdf_eval_param_15];
	ld.param.u32 	%r9, [accumulate_pdf_eval_param_16];
	cvta.to.global.u64 	%rd1, %rd14;
	cvta.to.global.u64 	%rd2, %rd12;
	cvta.to.global.u64 	%rd3, %rd11;
	cvta.to.global.u64 	%rd4, %rd13;
	mov.u32 	%r11, %tid.x;
	mov.u32 	%r12, %ntid.x;
	mov.u32 	%r13, %ctaid.x;
	mad.lo.s32 	%r1, %r12, %r13, %r11;
	setp.ge.s32 	%p1, %r1, %r10;
	@%p1 bra 	$L__BB1_18;
	ld.param.u64 	%rd44, [accumulate_pdf_eval_param_5];
	cvta.to.global.u64 	%rd15, %rd44;
	mul.wide.s32 	%rd16, %r1, 4;
	add.s64 	%rd17, %rd15, %rd16;
	ld.global.f32 	%f1, [%rd17];
	setp.ge.f32 	%p2, %f1, 0f4CBEBC20;
	@%p2 bra 	$L__BB1_18;
	cvta.to.global.u64 	%rd18, %rd10;
	add.s64 	%rd5, %rd18, %rd16;
	ld.global.u32 	%r2, [%rd5];
	setp.eq.s32 	%p3, %r8, 0;
	@%p3 bra 	$L__BB1_7;
	setp.lt.f32 	%p4, %f1, %f8;
	setp.gt.f32 	%p5, %f1, %f9;
	or.pred  	%p6, %p4, %p5;
	@%p6 bra 	$L__BB1_18;
	add.s64 	%rd21, %rd4, %rd16;
	ld.global.u32 	%r14, [%rd21];
	add.s32 	%r15, %r14, 1;
	st.global.u32 	[%rd21], %r15;
	add.s64 	%rd22, %rd3, %rd16;
	ld.global.u32 	%r16, [%rd22];
	setp.eq.s32 	%p7, %r16, 0;
	@%p7 bra 	$L__BB1_18;
	add.s64 	%rd24, %rd2, %rd16;
	ld.global.f32 	%f13, [%rd24];
	sub.f32 	%f14, %f1, %f13;
	abs.f32 	%f28, %f14;
	cvt.f64.f32 	%fd1, %f28;
	cvt.f64.f32 	%fd2, %f7;
	mul.f64 	%fd3, %fd2, 0d3FE0000000000000;
	setp.leu.f64 	%p8, %fd3, %fd1;
	@%p8 bra 	$L__BB1_11;
	add.s32 	%r17, %r2, 1;
	st.global.u32 	[%rd5], %r17;
	bra.uni 	$L__BB1_11;
$L__BB1_7:
	ld.param.u64 	%rd45, [accumulate_pdf_eval_param_6];
	cvta.to.global.u64 	%rd25, %rd45;
	add.s64 	%rd27, %rd25, %rd16;
	ld.global.f32 	%f3, [%rd27];
	setp.lt.f32 	%p9, %f1, %f8;
	setp.gt.f32 	%p10, %f1, %f9;
	or.pred  	%p11, %p9, %p10;
	setp.lt.f32 	%p12, %f3, %f11;
	setp.gt.f32 	%p13, %f3, %f12;
	or.pred  	%p14, %p12, %p13;
	or.pred  	%p16, %p11, %p14;
	@%p16 bra 	$L__BB1_18;
	add.s64 	%rd29, %rd4, %rd16;
	ld.global.u32 	%r18, [%rd29];
	add.s32 	%r19, %r18, 1;
	st.global.u32 	[%rd29], %r19;
	add.s64 	%rd30, %rd3, %rd16;
	ld.global.u32 	%r20, [%rd30];
	setp.eq.s32 	%p17, %r20, 0;
	@%p17 bra 	$L__BB1_18;
	ld.param.u64 	%rd43, [accumulate_pdf_eval_param_4];
	add.s64 	%rd32, %rd2, %rd16;
	ld.global.f32 	%f15, [%rd32];
	cvta.to.global.u64 	%rd33, %rd43;
	add.s64 	%rd34, %rd33, %rd16;
	ld.global.f32 	%f16, [%rd34];
	sub.f32 	%f17, %f15, %f1;
	abs.f32 	%f18, %f17;
	div.rn.f32 	%f19, %f18, %f7;
	mul.f32 	%f20, %f19, 0f3F000000;
	sub.f32 	%f21, %f16, %f3;
	abs.f32 	%f22, %f21;
	div.rn.f32 	%f23, %f22, %f10;
	mul.f32 	%f24, %f23, 0f3F000000;
	mul.f32 	%f25, %f24, %f24;
	fma.rn.f32 	%f26, %f20, %f20, %f25;
	sqrt.rn.f32 	%f28, %f26;
	setp.geu.f32 	%p18, %f28, 0f3F800000;
	@%p18 bra 	$L__BB1_11;
	add.s32 	%r21, %r2, 1;
	st.global.u32 	[%rd5], %r21;
$L__BB1_11:
	setp.ge.s32 	%p19, %r2, %r9;
	@%p19 bra 	$L__BB1_18;
	mul.lo.s32 	%r3, %r9, %r1;
	cvt.s64.s32 	%rd35, %r3;
	cvt.s64.s32 	%rd36, %r9;
	add.s64 	%rd37, %rd36, %rd35;
	shl.b64 	%rd38, %rd37, 2;
	add.s64 	%rd39, %rd1, %rd38;
	ld.global.f32 	%f27, [%rd39+-4];
	setp.gt.f32 	%p20, %f28, %f27;
	@%p20 bra 	$L__BB1_18;
	add.s32 	%r27, %r9, -2;
	setp.lt.s32 	%p21, %r9, 2;
	@%p21 bra 	$L__BB1_17;
	mov.u32 	%r26, %r27;
$L__BB1_15:
	add.s32 	%r22, %r26, %r3;
	mul.wide.s32 	%rd40, %r22, 4;
	add.s64 	%rd6, %rd1, %rd40;
	ld.global.f32 	%f6, [%rd6];
	setp.ltu.f32 	%p22, %f6, %f28;
	mov.u32 	%r27, %r26;
	@%p22 bra 	$L__BB1_17;
	st.global.f32 	[%rd6+4], %f6;
	add.s32 	%r6, %r26, -1;
	setp.ne.s32 	%p23, %r26, 0;
	mov.b32 	%r27, -1;
	mov.u32 	%r26, %r6;
	@%p23 bra 	$L__BB1_15;
$L__BB1_17:
	add.s32 	%r24, %r3, %r27;
	add.s32 	%r25, %r24, 1;
	mul.wide.s32 	%rd41, %r25, 4;
	add.s64 	%rd42, %rd1, %rd41;
	st.global.f32 	[%rd42], %f28;
$L__BB1_18:
	ret;

}
	// .globl	accumulate_moments
.visible .entry accumulate_moments(
	.param .u32 accumulate_moments_param_0,
	.param .u32 accumulate_moments_param_1,
	.param .u64 .ptr .align 1 accumulate_moments_param_2,
	.param .u64 .ptr .align 1 accumulate_moments_param_3,
	.param .f32 accumulate_moments_param_4,
	.param .f32 accumulate_moments_param_5,
	.param .f32 accumulate_moments_param_6,
	.param .f32 accumulate_moments_param_7,
	.param .u64 .ptr .align 1 accumulate_moments_param_8,
	.param .u64 .ptr .align 1 accumulate_moments_param_9,
	.param .u64 .ptr .align 1 accumulate_moments_param_10,
	.param .u64 .ptr .align 1 accumulate_moments_param_11,
	.param .u64 .ptr .align 1 accumulate_moments_param_12
)
{
	.reg .pred 	%p<14>;
	.reg .b32 	%r<11>;
	.reg .b32 	%f<19>;
	.reg .b64 	%rd<29>;

	ld.param.u32 	%r2, [accumulate_moments_param_0];
	ld.param.u32 	%r3, [accumulate_moments_param_1];
	ld.param.u64 	%rd4, [accumulate_moments_param_2];
	ld.param.u64 	%rd5, [accumulate_moments_param_3];
	ld.param.f32 	%f3, [accumulate_moments_param_4];
	ld.param.f32 	%f4, [accumulate_moments_param_5];
	ld.param.f32 	%f5, [accumulate_moments_param_6];
	ld.param.f32 	%f6, [accumulate_moments_param_7];
	ld.param.u64 	%rd8, [accumulate_moments_param_8];
	ld.param.u64 	%rd9, [accumulate_moments_param_9];
	ld.param.u64 	%rd10, [accumulate_moments_param_10];
	ld.param.u64 	%rd6, [accumulate_moments_param_11];
	ld.param.u64 	%rd7, [accumulate_moments_param_12];
	cvta.to.global.u64 	%rd1, %rd10;
	cvta.to.global.u64 	%rd2, %rd9;
	cvta.to.global.u64 	%rd3, %rd8;
	mov.u32 	%r4, %tid.x;
	mov.u32 	%r5, %ntid.x;
	mov.u32 	%r6, %ctaid.x;
	mad.lo.s32 	%r1, %r5, %r6, %r4;
	setp.ge.s32 	%p1, %r1, %r3;
	@%p1 bra 	$L__BB2_6;
	cvta.to.global.u64 	%rd11, %rd4;
	mul.wide.s32 	%rd12, %r1, 4;
	add.s64 	%rd13, %rd11, %rd12;
	ld.global.f32 	%f1, [%rd13];
	setp.eq.s32 	%p2, %r2, 0;
	@%p2 bra 	$L__BB2_4;
	setp.lt.f32 	%p3, %f1, %f3;
	setp.gt.f32 	%p4, %f1, %f4;
	or.pred  	%p5, %p3, %p4;
	@%p5 bra 	$L__BB2_6;
	add.s64 	%rd15, %rd3, %rd12;
	ld.global.u32 	%r7, [%rd15];
	add.s32 	%r8, %r7, 1;
	st.global.u32 	[%rd15], %r8;
	add.s64 	%rd16, %rd2, %rd12;
	ld.global.f32 	%f7, [%rd16];
	add.f32 	%f8, %f1, %f7;
	st.global.f32 	[%rd16], %f8;
	add.s64 	%rd17, %rd1, %rd12;
	ld.global.f32 	%f9, [%rd17];
	fma.rn.f32 	%f10, %f1, %f1, %f9;
	st.global.f32 	[%rd17], %f10;
	bra.uni 	$L__BB2_6;
$L__BB2_4:
	cvta.to.global.u64 	%rd18, %rd5;
	add.s64 	%rd20, %rd18, %rd12;
	ld.global.f32 	%f2, [%rd20];
	setp.lt.f32 	%p6, %f1, %f3;
	setp.gt.f32 	%p7, %f1, %f4;
	or.pred  	%p8, %p6, %p7;
	setp.lt.f32 	%p9, %f2, %f5;
	setp.gt.f32 	%p10, %f2, %f6;
	or.pred  	%p11, %p9, %p10;
	or.pred  	%p13, %p8, %p11;
	@%p13 bra 	$L__BB2_6;
	add.s64 	%rd22, %rd3, %rd12;
	ld.global.u32 	%r9, [%rd22];
	add.s32 	%r10, %r9, 1;
	st.global.u32 	[%rd22], %r10;
	add.s64 	%rd23, %rd2, %rd12;
	ld.global.f32 	%f11, [%rd23];
	add.f32 	%f12, %f1, %f11;
	st.global.f32 	[%rd23], %f12;
	add.s64 	%rd24, %rd1, %rd12;
	ld.global.f32 	%f13, [%rd24];
	fma.rn.f32 	%f14, %f1, %f1, %f13;
	st.global.f32 	[%rd24], %f14;
	cvta.to.global.u64 	%rd25, %rd6;
	add.s64 	%rd26, %rd25, %rd12;
	ld.global.f32 	%f15, [%rd26];
	add.f32 	%f16, %f2, %f15;
	st.global.f32 	[%rd26], %f16;
	cvta.to.global.u64 	%rd27, %rd7;
	add.s64 	%rd28, %rd27, %rd12;
	ld.global.f32 	%f17, [%rd28];
	fma.rn.f32 	%f18, %f2, %f2, %f17;
	st.global.f32 	[%rd28], %f18;
$L__BB2_6:
	ret;

}
	// .globl	accumulate_kernel_eval
.visible .entry accumulate_kernel_eval(
	.param .u32 accumulate_kernel_eval_param_0,
	.param .u32 accumulate_kernel_eval_param_1,
	.param .u64 .ptr .align 1 accumulate_kernel_eval_param_2,
	.param .u64 .ptr .align 1 accumulate_kernel_eval_param_3,
	.param .u64 .ptr .align 1 accumulate_kernel_eval_param_4,
	.param .u64 .ptr .align 1 accumulate_kernel_eval_param_5,
	.param .u64 .ptr .align 1 accumulate_kernel_eval_param_6,
	.param .f32 accumulate_kernel_eval_param_7,
	.param .f32 accumulate_kernel_eval_param_8,
	.param .f32 accumulate_kernel_eval_param_9,
	.param .f32 accumulate_kernel_eval_param_10,
	.param .u64 .ptr .align 1 accumulate_kernel_eval_param_11,
	.param .u64 .ptr .align 1 accumulate_kernel_eval_param_12,
	.param .u64 .ptr .align 1 accumulate_kernel_eval_param_13,
	.param .u64 .ptr .align 1 accumulate_kernel_eval_param_14,
	.param .u64 .ptr .align 1 accumulate_kernel_eval_param_15
)
{
	.reg .pred 	%p<31>;
	.reg .b32 	%r<19>;
	.reg .b32 	%f<254>;
	.reg .b64 	%rd<49>;

	ld.param.u32 	%r2, [accumulate_kernel_eval_param_0];
	ld.param.u32 	%r3, [accumulate_kernel_eval_param_1];
	ld.param.u64 	%rd11, [accumulate_kernel_eval_param_2];
	ld.param.u64 	%rd12, [accumulate_kernel_eval_param_3];
	ld.param.f32 	%f42, [accumulate_kernel_eval_param_7];
	ld.param.f32 	%f43, [accumulate_kernel_eval_param_8];
	ld.param.f32 	%f44, [accumulate_kernel_eval_param_9];
	ld.param.f32 	%f45, [accumulate_kernel_eval_param_10];
	ld.param.u64 	%rd13, [accumulate_kernel_eval_param_11];
	ld.param.u64 	%rd14, [accumulate_kernel_eval_param_13];
	ld.param.u64 	%rd15, [accumulate_kernel_eval_param_14];
	ld.param.u64 	%rd10, [accumulate_kernel_eval_param_15];
	cvta.to.global.u64 	%rd1, %rd15;
	cvta.to.global.u64 	%rd2, %rd13;
	cvta.to.global.u64 	%rd3, %rd12;
	cvta.to.global.u64 	%rd4, %rd11;
	cvta.to.global.u64 	%rd5, %rd14;
	mov.u32 	%r4, %tid.x;
	mov.u32 	%r5, %ntid.x;
	mov.u32 	%r6, %ctaid.x;
	mad.lo.s32 	%r1, %r5, %r6, %r4;
	setp.ge.s32 	%p1, %r1, %r3;
	@%p1 bra 	$L__BB3_26;
	ld.param.u64 	%rd46, [accumulate_kernel_eval_param_5];
	cvta.to.global.u64 	%rd16, %rd46;
	mul.wide.s32 	%rd17, %r1, 4;
	add.s64 	%rd18, %rd16, %rd17;
	ld.global.f32 	%f1, [%rd18];
	setp.eq.s32 	%p2, %r2, 0;
	@%p2 bra 	$L__BB3_11;
	setp.lt.f32 	%p3, %f1, %f42;
	setp.gt.f32 	%p4, %f1, %f43;
	or.pred  	%p5, %p3, %p4;
	@%p5 bra 	$L__BB3_26;
	add.s64 	%rd20, %rd5, %rd17;
	ld.global.u32 	%r7, [%rd20];
	add.s32 	%r8, %r7, 1;
	st.global.u32 	[%rd20], %r8;
	add.s64 	%rd21, %rd4, %rd17;
	ld.global.u32 	%r9, [%rd21];
	setp.eq.s32 	%p6, %r9, 0;
	@%p6 bra 	$L__BB3_26;
	add.s64 	%rd23, %rd3, %rd17;
	ld.global.f32 	%f46, [%rd23];
	add.s64 	%rd24, %rd2, %rd17;
	ld.global.f32 	%f2, [%rd24];
	sub.f32 	%f47, %f1, %f46;
	mul.f32 	%f48, %f47, %f2;
	mul.f32 	%f49, %f48, 0fBF000000;
	mul.f32 	%f50, %f48, %f49;
	fma.rn.f32 	%f51, %f50, 0f3BBB989D, 0f3F000000;
	cvt.sat.f32.f32 	%f52, %f51;
	mov.f32 	%f53, 0f4B400001;
	mov.f32 	%f54, 0f437C0000;
	fma.rm.f32 	%f55, %f52, %f54, %f53;
	add.f32 	%f56, %f55, 0fCB40007F;
	neg.f32 	%f57, %f56;
	fma.rn.f32 	%f58, %f50, 0f3FB8AA3B, %f57;
	fma.rn.f32 	%f59, %f50, 0f32A57060, %f58;
	mov.b32 	%r10, %f55;
	shl.b32 	%r11, %r10, 23;
	mov.b32 	%f60, %r11;
	ex2.approx.ftz.f32 	%f61, %f59;
	mul.f32 	%f3, %f61, %f60;
	sub.f32 	%f247, %f43, %f42;
	setp.leu.f32 	%p7, %f2, 0f00000000;
	@%p7 bra 	$L__BB3_10;
	sub.f32 	%f62, %f42, %f1;
	mul.f32 	%f63, %f62, %f2;
	mul.f32 	%f5, %f63, 0f3F3504F3;
	sub.f32 	%f64, %f43, %f1;
	mul.f32 	%f65, %f64, %f2;
	mul.f32 	%f6, %f65, 0f3F3504F3;
	abs.f32 	%f66, %f6;
	setp.ltu.f32 	%p8, %f66, 0f3F8060FE;
	setp.ge.f32 	%p9, %f66, 0f3F8060FE;
	mul.f32 	%f67, %f6, %f6;
	selp.f32 	%f68, %f66, %f67, %p9;
	selp.f32 	%f69, 0f38EB4C3A, 0f38B1E96A, %p9;
	selp.f32 	%f70, 0fBAAE005B, 0fBA574D20, %p9;
	fma.rn.f32 	%f71, %f69, %f68, %f70;
	selp.f32 	%f72, 0f3C09919F, 0f3BAAD5EA, %p9;
	fma.rn.f32 	%f73, %f71, %f68, %f72;
	selp.f32 	%f74, 0fBD24D99A, 0fBCDC1BE7, %p9;
	fma.rn.f32 	%f75, %f73, %f68, %f74;
	selp.f32 	%f76, 0f3E235519, 0f3DE718AF, %p9;
	fma.rn.f32 	%f77, %f75, %f68, %f76;
	selp.f32 	%f78, 0f3F69B4F9, 0fBEC093AC, %p9;
	fma.rn.f32 	%f79, %f77, %f68, %f78;
	selp.f32 	%f80, 0f3F210A14, 0f3E0375D3, %p9;
	fma.rn.f32 	%f81, %f79, %f68, %f80;
	neg.f32 	%f82, %f68;
	selp.f32 	%f83, %f82, %f6, %p9;
	fma.rn.f32 	%f245, %f81, %f83, %f83;
	@%p8 bra 	$L__BB3_7;
	ex2.approx.ftz.f32 	%f84, %f245;
	mov.f32 	%f85, 0f3F800000;
	sub.f32 	%f86, %f85, %f84;
	copysign.f32 	%f245, %f6, %f86;
$L__BB3_7:
	abs.f32 	%f87, %f5;
	setp.ltu.f32 	%p10, %f87, 0f3F8060FE;
	setp.ge.f32 	%p11, %f87, 0f3F8060FE;
	mul.f32 	%f88, %f5, %f5;
	selp.f32 	%f89, %f87, %f88, %p11;
	selp.f32 	%f90, 0f38EB4C3A, 0f38B1E96A, %p11;
	selp.f32 	%f91, 0fBAAE005B, 0fBA574D20, %p11;
	fma.rn.f32 	%f92, %f90, %f89, %f91;
	selp.f32 	%f93, 0f3C09919F, 0f3BAAD5EA, %p11;
	fma.rn.f32 	%f94, %f92, %f89, %f93;
	selp.f32 	%f95, 0fBD24D99A, 0fBCDC1BE7, %p11;
	fma.rn.f32 	%f96, %f94, %f89, %f95;
	selp.f32 	%f97, 0f3E235519, 0f3DE718AF, %p11;
	fma.rn.f32 	%f98, %f96, %f89, %f97;
	selp.f32 	%f99, 0f3F69B4F9, 0fBEC093AC, %p11;
	fma.rn.f32 	%f100, %f98, %f89, %f99;
	selp.f32 	%f101, 0f3F210A14, 0f3E0375D3, %p11;
	fma.rn.f32 	%f102, %f100, %f89, %f101;
	neg.f32 	%f103, %f89;
	selp.f32 	%f104, %f103, %f5, %p11;
	fma.rn.f32 	%f246, %f102, %f104, %f104;
	@%p10 bra 	$L__BB3_9;
	ex2.approx.ftz.f32 	%f105, %f246;
	mov.f32 	%f106, 0f3F800000;
	sub.f32 	%f107, %f106, %f105;
	copysign.f32 	%f246, %f5, %f107;
$L__BB3_9:
	sub.f32 	%f108, %f245, %f246;
	mul.f32 	%f247, %f108, 0f3FA06C99;
$L__BB3_10:
	mul.f32 	%f109, %f2, %f3;
	div.rn.f32 	%f110, %f109, %f247;
	add.s64 	%rd26, %rd1, %rd17;
	ld.global.f32 	%f111, [%rd26];
	add.f32 	%f112, %f111, %f110;
	st.global.f32 	[%rd26], %f112;
	bra.uni 	$L__BB3_26;
$L__BB3_11:
	ld.param.u64 	%rd47, [accumulate_kernel_eval_param_6];
	cvta.to.global.u64 	%rd27, %rd47;
	add.s64 	%rd29, %rd27, %rd17;
	ld.global.f32 	%f15, [%rd29];
	setp.lt.f32 	%p12, %f1, %f42;
	setp.gt.f32 	%p13, %f1, %f43;
	or.pred  	%p14, %p12, %p13;
	setp.lt.f32 	%p15, %f15, %f44;
	setp.gt.f32 	%p16, %f15, %f45;
	or.pred  	%p17, %p15, %p16;
	or.pred  	%p19, %p14, %p17;
	@%p19 bra 	$L__BB3_26;
	add.s64 	%rd31, %rd5, %rd17;
	ld.global.u32 	%r12, [%rd31];
	add.s32 	%r13, %r12, 1;
	st.global.u32 	[%rd31], %r13;
	add.s64 	%rd32, %rd4, %rd17;
	ld.global.u32 	%r14, [%rd32];
	setp.eq.s32 	%p20, %r14, 0;
	@%p20 bra 	$L__BB3_26;
	add.s64 	%rd34, %rd3, %rd17;
	ld.global.f32 	%f113, [%rd34];
	add.s64 	%rd35, %rd2, %rd17;
	ld.global.f32 	%f16, [%rd35];
	sub.f32 	%f17, %f1, %f113;
	sub.f32 	%f250, %f43, %f42;
	setp.leu.f32 	%p21, %f16, 0f00000000;
	@%p21 bra 	$L__BB3_19;
	sub.f32 	%f114, %f42, %f1;
	mul.f32 	%f115, %f114, %f16;
	mul.f32 	%f19, %f115, 0f3F3504F3;
	sub.f32 	%f116, %f43, %f1;
	mul.f32 	%f117, %f116, %f16;
	mul.f32 	%f20, %f117, 0f3F3504F3;
	abs.f32 	%f118, %f20;
	setp.ltu.f32 	%p22, %f118, 0f3F8060FE;
	setp.ge.f32 	%p23, %f118, 0f3F8060FE;
	mul.f32 	%f119, %f20, %f20;
	selp.f32 	%f120, %f118, %f119, %p23;
	selp.f32 	%f121, 0f38EB4C3A, 0f38B1E96A, %p23;
	selp.f32 	%f122, 0fBAAE005B, 0fBA574D20, %p23;
	fma.rn.f32 	%f123, %f121, %f120, %f122;
	selp.f32 	%f124, 0f3C09919F, 0f3BAAD5EA, %p23;
	fma.rn.f32 	%f125, %f123, %f120, %f124;
	selp.f32 	%f126, 0fBD24D99A, 0fBCDC1BE7, %p23;
	fma.rn.f32 	%f127, %f125, %f120, %f126;
	selp.f32 	%f128, 0f3E235519, 0f3DE718AF, %p23;
	fma.rn.f32 	%f129, %f127, %f120, %f128;
	selp.f32 	%f130, 0f3F69B4F9, 0fBEC093AC, %p23;
	fma.rn.f32 	%f131, %f129, %f120, %f130;
	selp.f32 	%f132, 0f3F210A14, 0f3E0375D3, %p23;
	fma.rn.f32 	%f133, %f131, %f120, %f132;
	neg.f32 	%f134, %f120;
	selp.f32 	%f135, %f134, %f20, %p23;
	fma.rn.f32 	%f248, %f133, %f135, %f135;
	@%p22 bra 	$L__BB3_16;
	ex2.approx.ftz.f32 	%f136, %f248;
	mov.f32 	%f137, 0f3F800000;
	sub.f32 	%f138, %f137, %f136;
	copysign.f32 	%f248, %f20, %f138;
$L__BB3_16:
	abs.f32 	%f139, %f19;
	setp.ltu.f32 	%p24, %f139, 0f3F8060FE;
	setp.ge.f32 	%p25, %f139, 0f3F8060FE;
	mul.f32 	%f140, %f19, %f19;
	selp.f32 	%f141, %f139, %f140, %p25;
	selp.f32 	%f142, 0f38EB4C3A, 0f38B1E96A, %p25;
	selp.f32 	%f143, 0fBAAE005B, 0fBA574D20, %p25;
	fma.rn.f32 	%f144, %f142, %f141, %f143;
	selp.f32 	%f145, 0f3C09919F, 0f3BAAD5EA, %p25;
	fma.rn.f32 	%f146, %f144, %f141, %f145;
	selp.f32 	%f147, 0fBD24D99A, 0fBCDC1BE7, %p25;
	fma.rn.f32 	%f148, %f146, %f141, %f147;
	selp.f32 	%f149, 0f3E235519, 0f3DE718AF, %p25;
	fma.rn.f32 	%f150, %f148, %f141, %f149;
	selp.f32 	%f151, 0f3F69B4F9, 0fBEC093AC, %p25;
	fma.rn.f32 	%f152, %f150, %f141, %f151;
	selp.f32 	%f153, 0f3F210A14, 0f3E0375D3, %p25;
	fma.rn.f32 	%f154, %f152, %f141, %f153;
	neg.f32 	%f155, %f141;
	selp.f32 	%f156, %f155, %f19, %p25;
	fma.rn.f32 	%f249, %f154, %f156, %f156;
	@%p24 bra 	$L__BB3_18;
	ex2.approx.ftz.f32 	%f157, %f249;
	mov.f32 	%f158, 0f3F800000;
	sub.f32 	%f159, %f158, %f157;
	copysign.f32 	%f249, %f19, %f159;
$L__BB3_18:
	sub.f32 	%f160, %f248, %f249;
	mul.f32 	%f250, %f160, 0f3FA06C99;
$L__BB3_19:
	ld.param.u64 	%rd48, [accumulate_kernel_eval_param_12];
	ld.param.u64 	%rd45, [accumulate_kernel_eval_param_4];
	mul.f32 	%f161, %f17, %f16;
	mul.f32 	%f162, %f161, 0fBF000000;
	mul.f32 	%f163, %f161, %f162;
	fma.rn.f32 	%f164, %f163, 0f3BBB989D, 0f3F000000;
	cvt.sat.f32.f32 	%f165, %f164;
	mov.f32 	%f166, 0f4B400001;
	mov.f32 	%f167, 0f437C0000;
	fma.rm.f32 	%f168, %f165, %f167, %f166;
	add.f32 	%f169, %f168, 0fCB40007F;
	neg.f32 	%f170, %f169;
	fma.rn.f32 	%f171, %f163, 0f3FB8AA3B, %f170;
	fma.rn.f32 	%f172, %f163, 0f32A57060, %f171;
	mov.b32 	%r15, %f168;
	shl.b32 	%r16, %r15, 23;
	mov.b32 	%f173, %r16;
	ex2.approx.ftz.f32 	%f174, %f172;
	mul.f32 	%f175, %f174, %f173;
	div.rn.f32 	%f176, %f175, %f250;
	add.s64 	%rd37, %rd1, %rd17;
	ld.global.f32 	%f177, [%rd37];
	add.f32 	%f178, %f177, %f176;
	st.global.f32 	[%rd37], %f178;
	cvta.to.global.u64 	%rd38, %rd45;
	add.s64 	%rd39, %rd38, %rd17;
	ld.global.f32 	%f179, [%rd39];
	cvta.to.global.u64 	%rd40, %rd48;
	add.s64 	%rd41, %rd40, %rd17;
	ld.global.f32 	%f29, [%rd41];
	sub.f32 	%f30, %f15, %f179;
	sub.f32 	%f253, %f45, %f44;
	setp.leu.f32 	%p26, %f29, 0f00000000;
	@%p26 bra 	$L__BB3_25;
	sub.f32 	%f180, %f44, %f15;
	mul.f32 	%f181, %f180, %f29;
	mul.f32 	%f32, %f181, 0f3F3504F3;
	sub.f32 	%f182, %f45, %f15;
	mul.f32 	%f183, %f182, %f29;
	mul.f32 	%f33, %f183, 0f3F3504F3;
	abs.f32 	%f184, %f33;
	setp.ltu.f32 	%p27, %f184, 0f3F8060FE;
	setp.ge.f32 	%p28, %f184, 0f3F8060FE;
	mul.f32 	%f185, %f33, %f33;
	selp.f32 	%f186, %f184, %f185, %p28;
	selp.f32 	%f187, 0f38EB4C3A, 0f38B1E96A, %p28;
	selp.f32 	%f188, 0fBAAE005B, 0fBA574D20, %p28;
	fma.rn.f32 	%f189, %f187, %f186, %f188;
	selp.f32 	%f190, 0f3C09919F, 0f3BAAD5EA, %p28;
	fma.rn.f32 	%f191, %f189, %f186, %f190;
	selp.f32 	%f192, 0fBD24D99A, 0fBCDC1BE7, %p28;
	fma.rn.f32 	%f193, %f191, %f186, %f192;
	selp.f32 	%f194, 0f3E235519, 0f3DE718AF, %p28;
	fma.rn.f32 	%f195, %f193, %f186, %f194;
	selp.f32 	%f196, 0f3F69B4F9, 0fBEC093AC, %p28;
	fma.rn.f32 	%f197, %f195, %f186, %f196;
	selp.f32 	%f198, 0f3F210A14, 0f3E0375D3, %p28;
	fma.rn.f32 	%f199, %f197, %f186, %f198;
	neg.f32 	%f200, %f186;
	selp.f32 	%f201, %f200, %f33, %p28;
	fma.rn.f32 	%f251, %f199, %f201, %f201;
	@%p27 bra 	$L__BB3_22;
	ex2.approx.ftz.f32 	%f202, %f251;
	mov.f32 	%f203, 0f3F800000;
	sub.f32 	%f204, %f203, %f202;
	copysign.f32 	%f251, %f33, %f204;
$L__BB3_22:
	abs.f32 	%f205, %f32;
	setp.ltu.f32 	%p29, %f205, 0f3F8060FE;
	setp.ge.f32 	%p30, %f205, 0f3F8060FE;
	mul.f32 	%f206, %f32, %f32;
	selp.f32 	%f207, %f205, %f206, %p30;
	selp.f32 	%f208, 0f38EB4C3A, 0f38B1E96A, %p30;
	selp.f32 	%f209, 0fBAAE005B, 0fBA574D20, %p30;
	fma.rn.f32 	%f210, %f208, %f207, %f209;
	selp.f32 	%f211, 0f3C09919F, 0f3BAAD5EA, %p30;
	fma.rn.f32 	%f212, %f210, %f207, %f211;
	selp.f32 	%f213, 0fBD24D99A, 0fBCDC1BE7, %p30;
	fma.rn.f32 	%f214, %f212, %f207, %f213;
	selp.f32 	%f215, 0f3E235519, 0f3DE718AF, %p30;
	fma.rn.f32 	%f216, %f214, %f207, %f215;
	selp.f32 	%f217, 0f3F69B4F9, 0fBEC093AC, %p30;
	fma.rn.f32 	%f218, %f216, %f207, %f217;
	selp.f32 	%f219, 0f3F210A14, 0f3E0375D3, %p30;
	fma.rn.f32 	%f220, %f218, %f207, %f219;
	neg.f32 	%f221, %f207;
	selp.f32 	%f222, %f221, %f32, %p30;
	fma.rn.f32 	%f252, %f220, %f222, %f222;
	@%p29 bra 	$L__BB3_24;
	ex2.approx.ftz.f32 	%f223, %f252;
	mov.f32 	%f224, 0f3F800000;
	sub.f32 	%f225, %f224, %f223;
	copysign.f32 	%f252, %f32, %f225;
$L__BB3_24:
	sub.f32 	%f226, %f251, %f252;
	mul.f32 	%f253, %f226, 0f3FA06C99;
$L__BB3_25:
	mul.f32 	%f227, %f30, %f29;
	mul.f32 	%f228, %f227, 0fBF000000;
	mul.f32 	%f229, %f227, %f228;
	fma.rn.f32 	%f230, %f229, 0f3BBB989D, 0f3F000000;
	cvt.sat.f32.f32 	%f231, %f230;
	mov.f32 	%f232, 0f4B400001;
	mov.f32 	%f233, 0f437C0000;
	fma.rm.f32 	%f234, %f231, %f233, %f232;
	add.f32 	%f235, %f234, 0fCB40007F;
	neg.f32 	%f236, %f235;
	fma.rn.f32 	%f237, %f229, 0f3FB8AA3B, %f236;
	fma.rn.f32 	%f238, %f229, 0f32A57060, %f237;
	mov.b32 	%r17, %f234;
	shl.b32 	%r18, %r17, 23;
	mov.b32 	%f239, %r18;
	ex2.approx.ftz.f32 	%f240, %f238;
	mul.f32 	%f241, %f240, %f239;
	div.rn.f32 	%f242, %f241, %f253;
	cvta.to.global.u64 	%rd42, %rd10;
	add.s64 	%rd44, %rd42, %rd17;
	ld.global.f32 	%f243, [%rd44];
	add.f32 	%f244, %f243, %f242;
	st.global.f32 	[%rd44], %f244;
$L__BB3_26:
	ret;

}


// ===== COMPILED SASS (sm_100) =====

	.target	sm_100

	.elftype	@"ET_EXEC"


//--------------------- .note.nv.tkinfo           --------------------------
	.section	.note.nv.tkinfo,"",@"SHT_NOTE"
	.sectionflags	@"SHF_NOTE_NV_TKINFO"
	.tkinfo
        /*0018*/ 	.word	0x00000002
        /*0030*/ 	.string	""
        /*0030*/ 	.string	"ptxas"
        /*0030*/ 	.string	"Cuda compilation tools, release 13.0, V13.0.88"
        /*0030*/ 	.string	"Build cuda_13.0.r13.0/compiler.36424714_0"
        /*0030*/ 	.string	"-arch sm_100 -m 64 "



//--------------------- .note.nv.cuinfo           --------------------------
	.section	.note.nv.cuinfo,"",@"SHT_NOTE"
	.sectionflags	@"SHF_NOTE_NV_CUINFO"
        /*0018*/ 	.short	0x0002
        /*001a*/ 	.short	0x0064
        /*001c*/ 	.short	0x0082
	.zero		2


//--------------------- .nv.info                  --------------------------
	.section	.nv.info,"",@"SHT_CUDA_INFO"
	.align	4


	//----- nvinfo : EIATTR_REGCOUNT
	.align		4
        /*0000*/ 	.byte	0x04, 0x2f
        /*0002*/ 	.short	(.L_10 - .L_9)
	.align		4
.L_9:
        /*0004*/ 	.word	index@(bin_hits)
        /*0008*/ 	.word	0x00000011


	//----- nvinfo : EIATTR_FRAME_SIZE
	.align		4
.L_10:
        /*000c*/ 	.byte	0x04, 0x11
        /*000e*/ 	.short	(.L_12 - .L_11)
	.align		4
.L_11:
        /*0010*/ 	.word	index@($__internal_3_$__cuda_sm3x_div_rn_noftz_f32_slowpath)
        /*0014*/ 	.word	0x00000000


	//----- nvinfo : EIATTR_FRAME_SIZE
	.align		4
.L_12:
        /*0018*/ 	.byte	0x04, 0x11
        /*001a*/ 	.short	(.L_14 - .L_13)
	.align		4
.L_13:
        /*001c*/ 	.word	index@(bin_hits)
        /*0020*/ 	.word	0x00000000


	//----- nvinfo : EIATTR_REGCOUNT
	.align		4
.L_14:
        /*0024*/ 	.byte	0x04, 0x2f
        /*0026*/ 	.short	(.L_16 - .L_15)
	.align		4
.L_15:
        /*0028*/ 	.word	index@(accumulate_pdf_eval)
        /*002c*/ 	.word	0x00000015


	//----- nvinfo : EIATTR_FRAME_SIZE
	.align		4
.L_16:
        /*0030*/ 	.byte	0x04, 0x11
        /*0032*/ 	.short	(.L_18 - .L_17)
	.align		4
.L_17:
        /*0034*/ 	.word	index@($__internal_2_$__cuda_sm3x_div_rn_noftz_f32_slowpath)
        /*0038*/ 	.word	0x00000000


	//----- nvinfo : EIATTR_FRAME_SIZE
	.align		4
.L_18:
        /*003c*/ 	.byte	0x04, 0x11
        /*003e*/ 	.short	(.L_20 - .L_19)
	.align		4
.L_19:
        /*0040*/ 	.word	index@($__internal_1_$__cuda_sm20_sqrt_rn_f32_slowpath)
        /*0044*/ 	.word	0x00000000


	//----- nvinfo : EIATTR_FRAME_SIZE
	.align		4
.L_20:
        /*0048*/ 	.byte	0x04, 0x11
        /*004a*/ 	.short	(.L_22 - .L_21)
	.align		4
.L_21:
        /*004c*/ 	.word	index@(accumulate_pdf_eval)
        /*0050*/ 	.word	0x00000000


	//----- nvinfo : EIATTR_REGCOUNT
	.align		4
.L_22:
        /*0054*/ 	.byte	0x04, 0x2f
        /*0056*/ 	.short	(.L_24 - .L_23)
	.align		4
.L_23:
        /*0058*/ 	.word	index@(accumulate_moments)
        /*005c*/ 	.word	0x00000014


	//----- nvinfo : EIATTR_FRAME_SIZE
	.align		4
.L_24:
        /*0060*/ 	.byte	0x04, 0x11
        /*0062*/ 	.short	(.L_26 - .L_25)
	.align		4
.L_25:
        /*0064*/ 	.word	index@(accumulate_moments)
        /*0068*/ 	.word	0x00000000


	//----- nvinfo : EIATTR_REGCOUNT
	.align		4
.L_26:
        /*006c*/ 	.byte	0x04, 0x2f
        /*006e*/ 	.short	(.L_28 - .L_27)
	.align		4
.L_27:
        /*0070*/ 	.word	index@(accumulate_kernel_eval)
        /*0074*/ 	.word	0x00000017


	//----- nvinfo : EIATTR_FRAME_SIZE
	.align		4
.L_28:
        /*0078*/ 	.byte	0x04, 0x11
        /*007a*/ 	.short	(.L_30 - .L_29)
	.align		4
.L_29:
        /*007c*/ 	.word	index@($__internal_0_$__cuda_sm3x_div_rn_noftz_f32_slowpath)
        /*0080*/ 	.word	0x00000000


	//----- nvinfo : EIATTR_FRAME_SIZE
	.align		4
.L_30:
        /*0084*/ 	.byte	0x04, 0x11
        /*0086*/ 	.short	(.L_32 - .L_31)
	.align		4
.L_31:
        /*0088*/ 	.word	index@(accumulate_kernel_eval)
        /*008c*/ 	.word	0x00000000


	//----- nvinfo : EIATTR_MIN_STACK_SIZE
	.align		4
.L_32:
        /*0090*/ 	.byte	0x04, 0x12
        /*0092*/ 	.short	(.L_34 - .L_33)
	.align		4
.L_33:
        /*0094*/ 	.word	index@(accumulate_kernel_eval)
        /*0098*/ 	.word	0x00000000


	//----- nvinfo : EIATTR_MIN_STACK_SIZE
	.align		4
.L_34:
        /*009c*/ 	.byte	0x04, 0x12
        /*009e*/ 	.short	(.L_36 - .L_35)
	.align		4
.L_35:
        /*00a0*/ 	.word	index@(accumulate_moments)
        /*00a4*/ 	.word	0x00000000


	//----- nvinfo : EIATTR_MIN_STACK_SIZE
	.align		4
.L_36:
        /*00a8*/ 	.byte	0x04, 0x12
        /*00aa*/ 	.short	(.L_38 - .L_37)
	.align		4
.L_37:
        /*00ac*/ 	.word	index@(accumulate_pdf_eval)
        /*00b0*/ 	.word	0x00000000


	//----- nvinfo : EIATTR_MIN_STACK_SIZE
	.align		4
.L_38:
        /*00b4*/ 	.byte	0x04, 0x12
        /*00b6*/ 	.short	(.L_40 - .L_39)
	.align		4
.L_39:
        /*00b8*/ 	.word	index@(bin_hits)
        /*00bc*/ 	.word	0x00000000
.L_40:


//--------------------- .nv.compat                --------------------------
	.section	.nv.compat,"",@"SHT_CUDA_COMPAT_INFO"
	.align	4
        /*0000*/ 	.byte	0x02, 0x09, 0x00, 0x00, 0x02, 0x02, 0x01, 0x00, 0x02, 0x05, 0x05, 0x00, 0x03, 0x07, 0x01, 0x01
        /*0010*/ 	.byte	0x02, 0x03, 0x00, 0x00, 0x02, 0x06, 0x01, 0x00, 0x04, 0x0b, 0x08, 0x00, 0x01, 0x00, 0x00, 0x00
        /*0020*/ 	.byte	0x00, 0x00, 0x00, 0x00


//--------------------- .nv.info.accumulate_kernel_eval --------------------------
	.section	.nv.info.accumulate_kernel_eval,"",@"SHT_CUDA_INFO"
	.sectionflags	@""
	.align	4


	//----- nvinfo : EIATTR_CUDA_API_VERSION
	.align		4
        /*0000*/ 	.byte	0x04, 0x37
        /*0002*/ 	.short	(.L_42 - .L_41)
.L_41:
        /*0004*/ 	.word	0x00000082


	//----- nvinfo : EIATTR_KPARAM_INFO
	.align		4
.L_42:
        /*0008*/ 	.byte	0x04, 0x17
        /*000a*/ 	.short	(.L_44 - .L_43)
.L_43:
        /*000c*/ 	.word	0x00000000
        /*0010*/ 	.short	0x000f
        /*0012*/ 	.short	0x0060
        /*0014*/ 	.byte	0x00, 0xf5, 0x21, 0x00


	//----- nvinfo : EIATTR_KPARAM_INFO
	.align		4
.L_44:
        /*0018*/ 	.byte	0x04, 0x17
        /*001a*/ 	.short	(.L_46 - .L_45)
.L_45:
        /*001c*/ 	.word	0x00000000
        /*0020*/ 	.short	0x000e
        /*0022*/ 	.short	0x0058
        /*0024*/ 	.byte	0x00, 0xf5, 0x21, 0x00


	//----- nvinfo : EIATTR_KPARAM_INFO
	.align		4
.L_46:
        /*0028*/ 	.byte	0x04, 0x17
        /*002a*/ 	.short	(.L_48 - .L_47)
.L_47:
        /*002c*/ 	.word	0x00000000
        /*0030*/ 	.short	0x000d
        /*0032*/ 	.short	0x0050
        /*0034*/ 	.byte	0x00, 0xf5, 0x21, 0x00


	//----- nvinfo : EIATTR_KPARAM_INFO
	.align		4
.L_48:
        /*0038*/ 	.byte	0x04, 0x17
        /*003a*/ 	.short	(.L_50 - .L_49)
.L_49:
        /*003c*/ 	.word	0x00000000
        /*0040*/ 	.short	0x000c
        /*0042*/ 	.short	0x0048
        /*0044*/ 	.byte	0x00, 0xf5, 0x21, 0x00


	//----- nvinfo : EIATTR_KPARAM_INFO
	.align		4
.L_50:
        /*0048*/ 	.byte	0x04, 0x17
        /*004a*/ 	.short	(.L_52 - .L_51)
.L_51:
        /*004c*/ 	.word	0x00000000
        /*0050*/ 	.short	0x000b
        /*0052*/ 	.short	0x0040
        /*0054*/ 	.byte	0x00, 0xf5, 0x21, 0x00


	//----- nvinfo : EIATTR_KPARAM_INFO
	.align		4
.L_52:
        /*0058*/ 	.byte	0x04, 0x17
        /*005a*/ 	.short	(.L_54 - .L_53)
.L_53:
        /*005c*/ 	.word	0x00000000
        /*0060*/ 	.short	0x000a
        /*0062*/ 	.short	0x003c
        /*0064*/ 	.byte	0x00, 0xf0, 0x11, 0x00


	//----- nvinfo : EIATTR_KPARAM_INFO
	.align		4
.L_54:
        /*0068*/ 	.byte	0x04, 0x17
        /*006a*/ 	.short	(.L_56 - .L_55)
.L_55:
        /*006c*/ 	.word	0x00000000
        /*0070*/ 	.short	0x0009
        /*0072*/ 	.short	0x0038
        /*0074*/ 	.byte	0x00, 0xf0, 0x11, 0x00


	//----- nvinfo : EIATTR_KPARAM_INFO
	.align		4
.L_56:
        /*0078*/ 	.byte	0x04, 0x17
        /*007a*/ 	.short	(.L_58 - .L_57)
.L_57:
        /*007c*/ 	.word	0x00000000
        /*0080*/ 	.short	0x0008
        /*0082*/ 	.short	0x0034
        /*0084*/ 	.byte	0x00, 0xf0, 0x11, 0x00


	//----- nvinfo : EIATTR_KPARAM_INFO
	.align		4
.L_58:
        /*0088*/ 	.byte	0x04, 0x17
        /*008a*/ 	.short	(.L_60 - .L_59)
.L_59:
        /*008c*/ 	.word	0x00000000
        /*0090*/ 	.short	0x0007
        /*0092*/ 	.short	0x0030
        /*0094*/ 	.byte	0x00, 0xf0, 0x11, 0x00


	//----- nvinfo : EIATTR_KPARAM_INFO
	.align		4
.L_60:
        /*0098*/ 	.byte	0x04, 0x17
        /*009a*/ 	.short	(.L_62 - .L_61)
.L_61:
        /*009c*/ 	.word	0x00000000
        /*00a0*/ 	.short	0x0006
        /*00a2*/ 	.short	0x0028
        /*00a4*/ 	.byte	0x00, 0xf5, 0x21, 0x00


	//----- nvinfo : EIATTR_KPARAM_INFO
	.align		4
.L_62:
        /*00a8*/ 	.byte	0x04, 0x17
        /*00aa*/ 	.short	(.L_64 - .L_63)
.L_63:
        /*00ac*/ 	.word	0x00000000
        /*00b0*/ 	.short	0x0005
        /*00b2*/ 	.short	0x0020
        /*00b4*/ 	.byte	0x00, 0xf5, 0x21, 0x00


	//----- nvinfo : EIATTR_KPARAM_INFO
	.align		4
.L_64:
        /*00b8*/ 	.byte	0x04, 0x17
        /*00ba*/ 	.short	(.L_66 - .L_65)
.L_65:
        /*00bc*/ 	.word	0x00000000
        /*00c0*/ 	.short	0x0004
        /*00c2*/ 	.short	0x0018
        /*00c4*/ 	.byte	0x00, 0xf5, 0x21, 0x00


	//----- nvinfo : EIATTR_KPARAM_INFO
	.align		4
.L_66:
        /*00c8*/ 	.byte	0x04, 0x17
        /*00ca*/ 	.short	(.L_68 - .L_67)
.L_67:
        /*00cc*/ 	.word	0x00000000
        /*00d0*/ 	.short	0x0003
        /*00d2*/ 	.short	0x0010
        /*00d4*/ 	.byte	0x00, 0xf5, 0x21, 0x00


	//----- nvinfo : EIATTR_KPARAM_INFO
	.align		4
.L_68:
        /*00d8*/ 	.byte	0x04, 0x17
        /*00da*/ 	.short	(.L_70 - .L_69)
.L_69:
        /*00dc*/ 	.word	0x00000000
        /*00e0*/ 	.short	0x0002
        /*00e2*/ 	.short	0x0008
        /*00e4*/ 	.byte	0x00, 0xf5, 0x21, 0x00


	//----- nvinfo : EIATTR_KPARAM_INFO
	.align		4
.L_70:
        /*00e8*/ 	.byte	0x04, 0x17
        /*00ea*/ 	.short	(.L_72 - .L_71)
.L_71:
        /*00ec*/ 	.word	0x00000000
        /*00f0*/ 	.short	0x0001
        /*00f2*/ 	.short	0x0004
        /*00f4*/ 	.byte	0x00, 0xf0, 0x11, 0x00


	//----- nvinfo : EIATTR_KPARAM_INFO
	.align		4
.L_72:
        /*00f8*/ 	.byte	0x04, 0x17
        /*00fa*/ 	.short	(.L_74 - .L_73)
.L_73:
        /*00fc*/ 	.word	0x00000000
        /*0100*/ 	.short	0x0000
        /*0102*/ 	.short	0x0000
        /*0104*/ 	.byte	0x00, 0xf0, 0x11, 0x00


	//----- nvinfo : EIATTR_SPARSE_MMA_MASK
	.align		4
.L_74:
        /*0108*/ 	.byte	0x03, 0x50
        /*010a*/ 	.short	0x0000


	//----- nvinfo : EIATTR_MAXREG_COUNT
	.align		4
        /*010c*/ 	.byte	0x03, 0x1b
        /*010e*/ 	.short	0x00ff


	//----- nvinfo : EIATTR_MERCURY_ISA_VERSION
	.align		4
        /*0110*/ 	.byte	0x03, 0x5f
        /*0112*/ 	.short	0x0101


	//----- nvinfo : EIATTR_VRC_CTA_INIT_COUNT
	.align		4
        /*0114*/ 	.byte	0x02, 0x4a
	.zero		1
	.zero		1


	//----- nvinfo : EIATTR_EXIT_INSTR_OFFSETS
	.align		4
        /*0118*/ 	.byte	0x04, 0x1c
        /*011a*/ 	.short	(.L_76 - .L_75)


	//   ....[0]....
.L_75:
        /*011c*/ 	.word	0x00000070


	//   ....[1]....
        /*0120*/ 	.word	0x00000120


	//   ....[2]....
        /*0124*/ 	.word	0x000001c0


	//   ....[3]....
        /*0128*/ 	.word	0x00000830


	//   ....[4]....
        /*012c*/ 	.word	0x000008e0


	//   ....[5]....
        /*0130*/ 	.word	0x00000980


	//   ....[6]....
        /*0134*/ 	.word	0x00001640


	//----- nvinfo : EIATTR_CRS_STACK_SIZE
	.align		4
.L_76:
        /*0138*/ 	.byte	0x04, 0x1e
        /*013a*/ 	.short	(.L_78 - .L_77)
.L_77:
        /*013c*/ 	.word	0x00000000


	//----- nvinfo : EIATTR_CBANK_PARAM_SIZE
	.align		4
.L_78:
        /*0140*/ 	.byte	0x03, 0x19
        /*0142*/ 	.short	0x0068


	//----- nvinfo : EIATTR_PARAM_CBANK
	.align		4
        /*0144*/ 	.byte	0x04, 0x0a
        /*0146*/ 	.short	(.L_80 - .L_79)
	.align		4
.L_79:
        /*0148*/ 	.word	index@(.nv.constant0.accumulate_kernel_eval)
        /*014c*/ 	.short	0x0380
        /*014e*/ 	.short	0x0068


	//----- nvinfo : EIATTR_SW_WAR
	.align		4
.L_80:
        /*0150*/ 	.byte	0x04, 0x36
        /*0152*/ 	.short	(.L_82 - .L_81)
.L_81:
        /*0154*/ 	.word	0x00000008
.L_82:


//--------------------- .nv.info.accumulate_moments --------------------------
	.section	.nv.info.accumulate_moments,"",@"SHT_CUDA_INFO"
	.sectionflags	@""
	.align	4


	//----- nvinfo : EIATTR_CUDA_API_VERSION
	.align		4
        /*0000*/ 	.byte	0x04, 0x37
        /*0002*/ 	.short	(.L_84 - .L_83)
.L_83:
        /*0004*/ 	.word	0x00000082


	//----- nvinfo : EIATTR_KPARAM_INFO
	.align		4
.L_84:
        /*0008*/ 	.byte	0x04, 0x17
        /*000a*/ 	.short	(.L_86 - .L_85)
.L_85:
        /*000c*/ 	.word	0x00000000
        /*0010*/ 	.short	0x000c
        /*0012*/ 	.short	0x0048
        /*0014*/ 	.byte	0x00, 0xf5, 0x21, 0x00


	//----- nvinfo : EIATTR_KPARAM_INFO
	.align		4
.L_86:
        /*0018*/ 	.byte	0x04, 0x17
        /*001a*/ 	.short	(.L_88 - .L_87)
.L_87:
        /*001c*/ 	.word	0x00000000
        /*0020*/ 	.short	0x000b
        /*0022*/ 	.short	0x0040
        /*0024*/ 	.byte	0x00, 0xf5, 0x21, 0x00


	//----- nvinfo : EIATTR_KPARAM_INFO
	.align		4
.L_88:
        /*0028*/ 	.byte	0x04, 0x17
        /*002a*/ 	.short	(.L_90 - .L_89)
.L_89:
        /*002c*/ 	.word	0x00000000
        /*0030*/ 	.short	0x000a
        /*0032*/ 	.short	0x0038
        /*0034*/ 	.byte	0x00, 0xf5, 0x21, 0x00


	//----- nvinfo : EIATTR_KPARAM_INFO
	.align		4
.L_90:
        /*0038*/ 	.byte	0x04, 0x17
        /*003a*/ 	.short	(.L_92 - .L_91)
.L_91:
        /*003c*/ 	.word	0x00000000
        /*0040*/ 	.short	0x0009
        /*0042*/ 	.short	0x0030
        /*0044*/ 	.byte	0x00, 0xf5, 0x21, 0x00


	//----- nvinfo : EIATTR_KPARAM_INFO
	.align		4
.L_92:
        /*0048*/ 	.byte	0x04, 0x17
        /*004a*/ 	.short	(.L_94 - .L_93)
.L_93:
        /*004c*/ 	.word	0x00000000
        /*0050*/ 	.short	0x0008
        /*0052*/ 	.short	0x0028
        /*0054*/ 	.byte	0x00, 0xf5, 0x21, 0x00


	//----- nvinfo : EIATTR_KPARAM_INFO
	.align		4
.L_94:
        /*0058*/ 	.byte	0x04, 0x17
        /*005a*/ 	.short	(.L_96 - .L_95)
.L_95:
        /*005c*/ 	.word	0x00000000
        /*0060*/ 	.short	0x0007
        /*0062*/ 	.short	0x0024
        /*0064*/ 	.byte	0x00, 0xf0, 0x11, 0x00


	//----- nvinfo : EIATTR_KPARAM_INFO
	.align		4
.L_96:
        /*0068*/ 	.byte	0x04, 0x17
        /*006a*/ 	.short	(.L_98 - .L_97)
.L_97:
        /*006c*/ 	.word	0x00000000
        /*0070*/ 	.short	0x0006
        /*0072*/ 	.short	0x0020
        /*0074*/ 	.byte	0x00, 0xf0, 0x11, 0x00


	//----- nvinfo : EIATTR_KPARAM_INFO
	.align		4
.L_98:
        /*0078*/ 	.byte	0x04, 0x17
        /*007a*/ 	.short	(.L_100 - .L_99)
.L_99:
        /*007c*/ 	.word	0x00000000
        /*0080*/ 	.short	0x0005
        /*0082*/ 	.short	0x001c
        /*0084*/ 	.byte	0x00, 0xf0, 0x11, 0x00


	//----- nvinfo : EIATTR_KPARAM_INFO
	.align		4
.L_100:
        /*0088*/ 	.byte	0x04, 0x17
        /*008a*/ 	.short	(.L_102 - .L_101)
.L_101:
        /*008c*/ 	.word	0x00000000
        /*0090*/ 	.short	0x0004
        /*0092*/ 	.short	0x0018
        /*0094*/ 	.byte	0x00, 0xf0, 0x11, 0x00


	//----- nvinfo : EIATTR_KPARAM_INFO
	.align		4
.L_102:
        /*0098*/ 	.byte	0x04, 0x17
        /*009a*/ 	.short	(.L_104 - .L_103)
.L_103:
        /*009c*/ 	.word	0x00000000
        /*00a0*/ 	.short	0x0003
        /*00a2*/ 	.short	0x0010
        /*00a4*/ 	.byte	0x00, 0xf5, 0x21, 0x00


	//----- nvinfo : EIATTR_KPARAM_INFO
	.align		4
.L_104:
        /*00a8*/ 	.byte	0x04, 0x17
        /*00aa*/ 	.short	(.L_106 - .L_105)
.L_105:
        /*00ac*/ 	.word	0x00000000
        /*00b0*/ 	.short	0x0002
        /*00b2*/ 	.short	0x0008
        /*00b4*/ 	.byte	0x00, 0xf5, 0x21, 0x00


	//----- nvinfo : EIATTR_KPARAM_INFO
	.align		4
.L_106:
        /*00b8*/ 	.byte	0x04, 0x17
        /*00ba*/ 	.short	(.L_108 - .L_107)
.L_107:
        /*00bc*/ 	.word	0x00000000
        /*00c0*/ 	.short	0x0001
        /*00c2*/ 	.short	0x0004
        /*00c4*/ 	.byte	0x00, 0xf0, 0x11, 0x00


	//----- nvinfo : EIATTR_KPARAM_INFO
	.align		4
.L_108:
        /*00c8*/ 	.byte	0x04, 0x17
        /*00ca*/ 	.short	(.L_110 - .L_109)
.L_109:
        /*00cc*/ 	.word	0x00000000
        /*00d0*/ 	.short	0x0000
        /*00d2*/ 	.short	0x0000
        /*00d4*/ 	.byte	0x00, 0xf0, 0x11, 0x00


	//----- nvinfo : EIATTR_SPARSE_MMA_MASK
	.align		4
.L_110:
        /*00d8*/ 	.byte	0x03, 0x50
        /*00da*/ 	.short	0x0000


	//----- nvinfo : EIATTR_MAXREG_COUNT
	.align		4
        /*00dc*/ 	.byte	0x03, 0x1b
        /*00de*/ 	.short	0x00ff


	//----- nvinfo : EIATTR_MERCURY_ISA_VERSION
	.align		4
        /*00e0*/ 	.byte	0x03, 0x5f
        /*00e2*/ 	.short	0x0101


	//----- nvinfo : EIATTR_VRC_CTA_INIT_COUNT
	.align		4
        /*00e4*/ 	.byte	0x02, 0x4a
	.zero		1
	.zero		1


	//----- nvinfo : EIATTR_EXIT_INSTR_OFFSETS
	.align		4
        /*00e8*/ 	.byte	0x04, 0x1c
        /*00ea*/ 	.short	(.L_112 - .L_111)


	//   ....[0]....
.L_111:
        /*00ec*/ 	.word	0x00000070


	//   ....[1]....
        /*00f0*/ 	.word	0x00000120


	//   ....[2]....
        /*00f4*/ 	.word	0x00000220


	//   ....[3]....
        /*00f8*/ 	.word	0x000002d0


	//   ....[4]....
        /*00fc*/ 	.word	0x00000470


	//----- nvinfo : EIATTR_CBANK_PARAM_SIZE
	.align		4
.L_112:
        /*0100*/ 	.byte	0x03, 0x19
        /*0102*/ 	.short	0x0050


	//----- nvinfo : EIATTR_PARAM_CBANK
	.align		4
        /*0104*/ 	.byte	0x04, 0x0a
        /*0106*/ 	.short	(.L_114 - .L_113)
	.align		4
.L_113:
        /*0108*/ 	.word	index@(.nv.constant0.accumulate_moments)
        /*010c*/ 	.short	0x0380
        /*010e*/ 	.short	0x0050


	//----- nvinfo : EIATTR_SW_WAR
	.align		4
.L_114:
        /*0110*/ 	.byte	0x04, 0x36
        /*0112*/ 	.short	(.L_116 - .L_115)
.L_115:
        /*0114*/ 	.word	0x00000008
.L_116:


//--------------------- .nv.info.accumulate_pdf_eval --------------------------
	.section	.nv.info.accumulate_pdf_eval,"",@"SHT_CUDA_INFO"
	.sectionflags	@""
	.align	4


	//----- nvinfo : EIATTR_CUDA_API_VERSION
	.align		4
        /*0000*/ 	.byte	0x04, 0x37
        /*0002*/ 	.short	(.L_118 - .L_117)
.L_117:
        /*0004*/ 	.word	0x00000082


	//----- nvinfo : EIATTR_KPARAM_INFO
	.align		4
.L_118:
        /*0008*/ 	.byte	0x04, 0x17
        /*000a*/ 	.short	(.L_120 - .L_119)
.L_119:
        /*000c*/ 	.word	0x00000000
        /*0010*/ 	.short	0x0010
        /*0012*/ 	.short	0x0060
        /*0014*/ 	.byte	0x00, 0xf0, 0x11, 0x00


	//----- nvinfo : EIATTR_KPARAM_INFO
	.align		4
.L_120:
        /*0018*/ 	.byte	0x04, 0x17
        /*001a*/ 	.short	(.L_122 - .L_121)
.L_121:
        /*001c*/ 	.word	0x00000000
        /*0020*/ 	.short	0x000f
        /*0022*/ 	.short	0x0058
        /*0024*/ 	.byte	0x00, 0xf5, 0x21, 0x00


	//----- nvinfo : EIATTR_KPARAM_INFO
	.align		4
.L_122:
        /*0028*/ 	.byte	0x04, 0x17
        /*002a*/ 	.short	(.L_124 - .L_123)
.L_123:
        /*002c*/ 	.word	0x00000000
        /*0030*/ 	.short	0x000e
        /*0032*/ 	.short	0x0054
        /*0034*/ 	.byte	0x00, 0xf0, 0x11, 0x00


	//----- nvinfo : EIATTR_KPARAM_INFO
	.align		4
.L_124:
        /*0038*/ 	.byte	0x04, 0x17
        /*003a*/ 	.short	(.L_126 - .L_125)
.L_125:
        /*003c*/ 	.word	0x00000000
        /*0040*/ 	.short	0x000d
        /*0042*/ 	.short	0x0050
        /*0044*/ 	.byte	0x00, 0xf0, 0x11, 0x00


	//----- nvinfo : EIATTR_KPARAM_INFO
	.align		4
.L_126:
        /*0048*/ 	.byte	0x04, 0x17
        /*004a*/ 	.short	(.L_128 - .L_127)
.L_127:
        /*004c*/ 	.word	0x00000000
        /*0050*/ 	.short	0x000c
        /*0052*/ 	.short	0x004c
        /*0054*/ 	.byte	0x00, 0xf0, 0x11, 0x00


	//----- nvinfo : EIATTR_KPARAM_INFO
	.align		4
.L_128:
        /*0058*/ 	.byte	0x04, 0x17
        /*005a*/ 	.short	(.L_130 - .L_129)
.L_129:
        /*005c*/ 	.word	0x00000000
        /*0060*/ 	.short	0x000b
        /*0062*/ 	.short	0x0048
        /*0064*/ 	.byte	0x00, 0xf0, 0x11, 0x00


	//----- nvinfo : EIATTR_KPARAM_INFO
	.align		4
.L_130:
        /*0068*/ 	.byte	0x04, 0x17
        /*006a*/ 	.short	(.L_132 - .L_131)
.L_131:
        /*006c*/ 	.word	0x00000000
        /*0070*/ 	.short	0x000a
        /*0072*/ 	.short	0x0044
        /*0074*/ 	.byte	0x00, 0xf0, 0x11, 0x00


	//----- nvinfo : EIATTR_KPARAM_INFO
	.align		4
.L_132:
        /*0078*/ 	.byte	0x04, 0x17
        /*007a*/ 	.short	(.L_134 - .L_133)
.L_133:
        /*007c*/ 	.word	0x00000000
        /*0080*/ 	.short	0x0009
        /*0082*/ 	.short	0x0040
        /*0084*/ 	.byte	0x00, 0xf0, 0x11, 0x00


	//----- nvinfo : EIATTR_KPARAM_INFO
	.align		4
.L_134:
        /*0088*/ 	.byte	0x04, 0x17
        /*008a*/ 	.short	(.L_136 - .L_135)
.L_135:
        /*008c*/ 	.word	0x00000000
        /*0090*/ 	.short	0x0008
        /*0092*/ 	.short	0x0038
        /*0094*/ 	.byte	0x00, 0xf5, 0x21, 0x00


	//----- nvinfo : EIATTR_KPARAM_INFO
	.align		4
.L_136:
        /*0098*/ 	.byte	0x04, 0x17
        /*009a*/ 	.short	(.L_138 - .L_137)
.L_137:
        /*009c*/ 	.word	0x00000000
        /*00a0*/ 	.short	0x0007
        /*00a2*/ 	.short	0x0030
        /*00a4*/ 	.byte	0x00, 0xf5, 0x21, 0x00


	//----- nvinfo : EIATTR_KPARAM_INFO
	.align		4
.L_138:
        /*00a8*/ 	.byte	0x04, 0x17
        /*00aa*/ 	.short	(.L_140 - .L_139)
.L_139:
        /*00ac*/ 	.word	0x00000000
        /*00b0*/ 	.short	0x0006
        /*00b2*/ 	.short	0x0028
        /*00b4*/ 	.byte	0x00, 0xf5, 0x21, 0x00


	//----- nvinfo : EIATTR_KPARAM_INFO
	.align		4
.L_140:
        /*00b8*/ 	.byte	0x04, 0x17
        /*00ba*/ 	.short	(.L_142 - .L_141)
.L_141:
        /*00bc*/ 	.word	0x00000000
        /*00c0*/ 	.short	0x0005
        /*00c2*/ 	.short	0x0020
        /*00c4*/ 	.byte	0x00, 0xf5, 0x21, 0x00


	//----- nvinfo : EIATTR_KPARAM_INFO
	.align		4
.L_142:
        /*00c8*/ 	.byte	0x04, 0x17
        /*00ca*/ 	.short	(.L_144 - .L_143)
.L_143:
        /*00cc*/ 	.word	0x00000000
        /*00d0*/ 	.short	0x0004
        /*00d2*/ 	.short	0x0018
        /*00d4*/ 	.byte	0x00, 0xf5, 0x21, 0x00


	//----- nvinfo : EIATTR_KPARAM_INFO
	.align		4
.L_144:
        /*00d8*/ 	.byte	0x04, 0x17
        /*00da*/ 	.short	(.L_146 - .L_145)
.L_145:
        /*00dc*/ 	.word	0x00000000
        /*00e0*/ 	.short	0x0003
        /*00e2*/ 	.short	0x0010
        /*00e4*/ 	.byte	0x00, 0xf5, 0x21, 0x00


	//----- nvinfo : EIATTR_KPARAM_INFO
	.align		4
.L_146:
        /*00e8*/ 	.byte	0x04, 0x17
        /*00ea*/ 	.short	(.L_148 - .L_147)
.L_147:
        /*00ec*/ 	.word	0x00000000
        /*00f0*/ 	.short	0x0002
        /*00f2*/ 	.short	0x0008
        /*00f4*/ 	.byte	0x00, 0xf5, 0x21, 0x00


	//----- nvinfo : EIATTR_KPARAM_INFO
	.align		4
.L_148:
        /*00f8*/ 	.byte	0x04, 0x17
        /*00fa*/ 	.short	(.L_150 - .L_149)
.L_149:
        /*00fc*/ 	.word	0x00000000
        /*0100*/ 	.short	0x0001
        /*0102*/ 	.short	0x0004
        /*0104*/ 	.byte	0x00, 0xf0, 0x11, 0x00


	//----- nvinfo : EIATTR_KPARAM_INFO
	.align		4
.L_150:
        /*0108*/ 	.byte	0x04, 0x17
        /*010a*/ 	.short	(.L_152 - .L_151)
.L_151:
        /*010c*/ 	.word	0x00000000
        /*0110*/ 	.short	0x0000
        /*0112*/ 	.short	0x0000
        /*0114*/ 	.byte	0x00, 0xf0, 0x11, 0x00


	//----- nvinfo : EIATTR_SPARSE_MMA_MASK
	.align		4
.L_152:
        /*0118*/ 	.byte	0x03, 0x50
        /*011a*/ 	.short	0x0000


	//----- nvinfo : EIATTR_MAXREG_COUNT
	.align		4
        /*011c*/ 	.byte	0x03, 0x1b
        /*011e*/ 	.short	0x00ff


	//----- nvinfo : EIATTR_MERCURY_ISA_VERSION
	.align		4
        /*0120*/ 	.byte	0x03, 0x5f
        /*0122*/ 	.short	0x0101


	//----- nvinfo : EIATTR_VRC_CTA_INIT_COUNT
	.align		4
        /*0124*/ 	.byte	0x02, 0x4a
	.zero		1
	.zero		1


	//----- nvinfo : EIATTR_EXIT_INSTR_OFFSETS
	.align		4
        /*0128*/ 	.byte	0x04, 0x1c
        /*012a*/ 	.short	(.L_154 - .L_153)


	//   ....[0]....
.L_153:
        /*012c*/ 	.word	0x00000070


	//   ....[1]....
        /*0130*/ 	.word	0x000000d0


	//   ....[2]....
        /*0134*/ 	.word	0x00000190


	//   ....[3]....
        /*0138*/ 	.word	0x00000230


	//   ....[4]....
        /*013c*/ 	.word	0x000003d0


	//   ....[5]....
        /*0140*/ 	.word	0x00000470


	//   ....[6]....
        /*0144*/ 	.word	0x000008a0


	//   ....[7]....
        /*0148*/ 	.word	0x00000940


	//   ....[8]....
        /*014c*/ 	.word	0x00000aa0


	//----- nvinfo : EIATTR_CRS_STACK_SIZE
	.align		4
.L_154:
        /*0150*/ 	.byte	0x04, 0x1e
        /*0152*/ 	.short	(.L_156 - .L_155)
.L_155:
        /*0154*/ 	.word	0x00000000


	//----- nvinfo : EIATTR_CBANK_PARAM_SIZE
	.align		4
.L_156:
        /*0158*/ 	.byte	0x03, 0x19
        /*015a*/ 	.short	0x0064


	//----- nvinfo : EIATTR_PARAM_CBANK
	.align		4
        /*015c*/ 	.byte	0x04, 0x0a
        /*015e*/ 	.short	(.L_158 - .L_157)
	.align		4
.L_157:
        /*0160*/ 	.word	index@(.nv.constant0.accumulate_pdf_eval)
        /*0164*/ 	.short	0x0380
        /*0166*/ 	.short	0x0064


	//----- nvinfo : EIATTR_SW_WAR
	.align		4
.L_158:
        /*0168*/ 	.byte	0x04, 0x36
        /*016a*/ 	.short	(.L_160 - .L_159)
.L_159:
        /*016c*/ 	.word	0x00000008
.L_160:


//--------------------- .nv.info.bin_hits         --------------------------
	.section	.nv.info.bin_hits,"",@"SHT_CUDA_INFO"
	.sectionflags	@""
	.align	4


	//----- nvinfo : EIATTR_CUDA_API_VERSION
	.align		4
        /*0000*/ 	.byte	0x04, 0x37
        /*0002*/ 	.short	(.L_162 - .L_161)
.L_161:
        /*0004*/ 	.word	0x00000082


	//----- nvinfo : EIATTR_KPARAM_INFO
	.align		4
.L_162:
        /*0008*/ 	.byte	0x04, 0x17
        /*000a*/ 	.short	(.L_164 - .L_163)
.L_163:
        /*000c*/ 	.word	0x00000000
        /*0010*/ 	.short	0x000a
        /*0012*/ 	.short	0x0038
        /*0014*/ 	.byte	0x00, 0xf5, 0x21, 0x00


	//----- nvinfo : EIATTR_KPARAM_INFO
	.align		4
.L_164:
        /*0018*/ 	.byte	0x04, 0x17
        /*001a*/ 	.short	(.L_166 - .L_165)
.L_165:
        /*001c*/ 	.word	0x00000000
        /*0020*/ 	.short	0x0009
        /*0022*/ 	.short	0x0034
        /*0024*/ 	.byte	0x00, 0xf0, 0x11, 0x00


	//----- nvinfo : EIATTR_KPARAM_INFO
	.align		4
.L_166:
        /*0028*/ 	.byte	0x04, 0x17
        /*002a*/ 	.short	(.L_168 - .L_167)
.L_167:
        /*002c*/ 	.word	0x00000000
        /*0030*/ 	.short	0x0008
        /*0032*/ 	.short	0x0030
        /*0034*/ 	.byte	0x00, 0xf0, 0x11, 0x00


	//----- nvinfo : EIATTR_KPARAM_INFO
	.align		4
.L_168:
        /*0038*/ 	.byte	0x04, 0x17
        /*003a*/ 	.short	(.L_170 - .L_169)
.L_169:
        /*003c*/ 	.word	0x00000000
        /*0040*/ 	.short	0x0007
        /*0042*/ 	.short	0x002c
        /*0044*/ 	.byte	0x00, 0xf0, 0x11, 0x00


	//----- nvinfo : EIATTR_KPARAM_INFO
	.align		4
.L_170:
        /*0048*/ 	.byte	0x04, 0x17
        /*004a*/ 	.short	(.L_172 - .L_171)
.L_171:
        /*004c*/ 	.word	0x00000000
        /*0050*/ 	.short	0x0006
        /*0052*/ 	.short	0x0028
        /*0054*/ 	.byte	0x00, 0xf0, 0x11, 0x00


	//----- nvinfo : EIATTR_KPARAM_INFO
	.align		4
.L_172:
        /*0058*/ 	.byte	0x04, 0x17
        /*005a*/ 	.short	(.L_174 - .L_173)
.L_173:
        /*005c*/ 	.word	0x00000000
        /*0060*/ 	.short	0x0005
        /*0062*/ 	.short	0x0024
        /*0064*/ 	.byte	0x00, 0xf0, 0x11, 0x00


	//----- nvinfo : EIATTR_KPARAM_INFO
	.align		4
.L_174:
        /*0068*/ 	.byte	0x04, 0x17
        /*006a*/ 	.short	(.L_176 - .L_175)
.L_175:
        /*006c*/ 	.word	0x00000000
        /*0070*/ 	.short	0x0004
        /*0072*/ 	.short	0x0020
        /*0074*/ 	.byte	0x00, 0xf0, 0x11, 0x00


	//----- nvinfo : EIATTR_KPARAM_INFO
	.align		4
.L_176:
        /*0078*/ 	.byte	0x04, 0x17
        /*007a*/ 	.short	(.L_178 - .L_177)
.L_177:
        /*007c*/ 	.word	0x00000000
        /*0080*/ 	.short	0x0003
        /*0082*/ 	.short	0x0018
        /*0084*/ 	.byte	0x00, 0xf5, 0x21, 0x00


	//----- nvinfo : EIATTR_KPARAM_INFO
	.align		4
.L_178:
        /*0088*/ 	.byte	0x04, 0x17
        /*008a*/ 	.short	(.L_180 - .L_179)
.L_179:
        /*008c*/ 	.word	0x00000000
        /*0090*/ 	.short	0x0002
        /*0092*/ 	.short	0x0010
        /*0094*/ 	.byte	0x00, 0xf5, 0x21, 0x00


	//----- nvinfo : EIATTR_KPARAM_INFO
	.align		4
.L_180:
        /*0098*/ 	.byte	0x04, 0x17
        /*009a*/ 	.short	(.L_182 - .L_181)
.L_181:
        /*009c*/ 	.word	0x00000000
        /*00a0*/ 	.short	0x0001
        /*00a2*/ 	.short	0x0008
        /*00a4*/ 	.byte	0x00, 0xf5, 0x21, 0x00


	//----- nvinfo : EIATTR_KPARAM_INFO
	.align		4
.L_182:
        /*00a8*/ 	.byte	0x04, 0x17
        /*00aa*/ 	.short	(.L_184 - .L_183)
.L_183:
        /*00ac*/ 	.word	0x00000000
        /*00b0*/ 	.short	0x0000
        /*00b2*/ 	.short	0x0000
        /*00b4*/ 	.byte	0x00, 0xf0, 0x11, 0x00


	//----- nvinfo : EIATTR_SPARSE_MMA_MASK
	.align		4
.L_184:
        /*00b8*/ 	.byte	0x03, 0x50
        /*00ba*/ 	.short	0x0000


	//----- nvinfo : EIATTR_MAXREG_COUNT
	.align		4
        /*00bc*/ 	.byte	0x03, 0x1b
        /*00be*/ 	.short	0x00ff


	//----- nvinfo : EIATTR_MERCURY_ISA_VERSION
	.align		4
        /*00c0*/ 	.byte	0x03, 0x5f
        /*00c2*/ 	.short	0x0101


	//----- nvinfo : EIATTR_VRC_CTA_INIT_COUNT
	.align		4
        /*00c4*/ 	.byte	0x02, 0x4a
	.zero		1
	.zero		1


	//----- nvinfo : EIATTR_EXIT_INSTR_OFFSETS
	.align		4
        /*00c8*/ 	.byte	0x04, 0x1c
        /*00ca*/ 	.short	(.L_186 - .L_185)


	//   ....[0]....
.L_185:
        /*00cc*/ 	.word	0x00000070


	//   ....[1]....
        /*00d0*/ 	.word	0x000001a0


	//   ....[2]....
        /*00d4*/ 	.word	0x00000510


	//----- nvinfo : EIATTR_CRS_STACK_SIZE
	.align		4
.L_186:
        /*00d8*/ 	.byte	0x04, 0x1e
        /*00da*/ 	.short	(.L_188 - .L_187)
.L_187:
        /*00dc*/ 	.word	0x00000000


	//----- nvinfo : EIATTR_CBANK_PARAM_SIZE
	.align		4
.L_188:
        /*00e0*/ 	.byte	0x03, 0x19
        /*00e2*/ 	.short	0x0040


	//----- nvinfo : EIATTR_PARAM_CBANK
	.align		4
        /*00e4*/ 	.byte	0x04, 0x0a
        /*00e6*/ 	.short	(.L_190 - .L_189)
	.align		4
.L_189:
        /*00e8*/ 	.word	index@(.nv.constant0.bin_hits)
        /*00ec*/ 	.short	0x0380
        /*00ee*/ 	.short	0x0040


	//----- nvinfo : EIATTR_SW_WAR
	.align		4
.L_190:
        /*00f0*/ 	.byte	0x04, 0x36
        /*00f2*/ 	.short	(.L_192 - .L_191)
.L_191:
        /*00f4*/ 	.word	0x00000008
.L_192:


//--------------------- .nv.callgraph             --------------------------
	.section	.nv.callgraph,"",@"SHT_CUDA_CALLGRAPH"
	.align	4
	.sectionentsize	8
	.align		4
        /*0000*/ 	.word	0x00000000
	.align		4
        /*0004*/ 	.word	0xffffffff
	.align		4
        /*0008*/ 	.word	0x00000000
	.align		4
        /*000c*/ 	.word	0xfffffffe
	.align		4
        /*0010*/ 	.word	0x00000000
	.align		4
        /*0014*/ 	.word	0xfffffffd
	.align		4
        /*0018*/ 	.word	0x00000000
	.align		4
        /*001c*/ 	.word	0xfffffffc


//--------------------- .nv.constant4             --------------------------
	.section	.nv.constant4,"a",@progbits
	.align	8
	.align		8
.nv.constant4:
        /*0000*/ 	.dword	precalc_xorwow_matrix
	.align		8
        /*0008*/ 	.dword	precalc_xorwow_offset_matrix
	.align		8
        /*0010*/ 	.dword	mrg32k3aM1
	.align		8
        /*0018*/ 	.dword	mrg32k3aM2
	.align		8
        /*0020*/ 	.dword	mrg32k3aM1SubSeq
	.align		8
        /*0028*/ 	.dword	mrg32k3aM2SubSeq
	.align		8
        /*0030*/ 	.dword	mrg32k3aM1Seq
	.align		8
        /*0038*/ 	.dword	mrg32k3aM2Seq


//--------------------- .nv.constant3             --------------------------
	.section	.nv.constant3,"a",@progbits
	.align	8
.nv.constant3:
	.type		__cr_lgamma_table,@object
	.size		__cr_lgamma_table,(.L_8 - __cr_lgamma_table)
__cr_lgamma_table:
        /*0000*/ 	.byte	0x00, 0x00, 0x00, 0x00, 0x00, 0x00, 0x00, 0x00, 0x00, 0x00, 0x00, 0x00, 0x00, 0x00, 0x00, 0x00
        /*0010*/ 	.byte	0xef, 0x39, 0xfa, 0xfe, 0x42, 0x2e, 0xe6, 0x3f, 0x02, 0x20, 0x2a, 0xfa, 0x0b, 0xab, 0xfc, 0x3f
        /*0020*/ 	.byte	0xf9, 0x2c, 0x92, 0x7c, 0xa7, 0x6c, 0x09, 0x40, 0xc9, 0x79, 0x44, 0x3c, 0x64, 0x26, 0x13, 0x40
        /*0030*/ 	.byte	0xca, 0x01, 0xcf, 0x3a, 0x27, 0x51, 0x1a, 0x40, 0x30, 0xcc, 0x2d, 0xf3, 0xe1, 0x0c, 0x21, 0x40
        /*0040*/ 	.byte	0x0d, 0xb7, 0xfc, 0x82, 0x8e, 0x35, 0x25, 0x40
.L_8:


//--------------------- .text.accumulate_kernel_eval --------------------------
	.section	.text.accumulate_kernel_eval,"ax",@progbits
	.align	128
        .global         accumulate_kernel_eval
        .type           accumulate_kernel_eval,@function
        .size           accumulate_kernel_eval,(.L_x_69 - accumulate_kernel_eval)
        .other          accumulate_kernel_eval,@"STO_CUDA_ENTRY STV_DEFAULT"
accumulate_kernel_eval:
.text.accumulate_kernel_eval:
[----:B------:R-:W-:Y:S01]  /*0000*/  LDC R1, c[0x0][0x37c] ;  /* 0x0000df00ff017b82 */ /* 0x000fe20000000800 */
[----:B------:R-:W0:Y:S01]  /*0010*/  S2R R2, SR_TID.X ;  /* 0x0000000000027919 */ /* 0x000e220000002100 */
[----:B------:R-:W0:Y:S01]  /*0020*/  LDCU UR4, c[0x0][0x360] ;  /* 0x00006c00ff0477ac */ /* 0x000e220008000800 */
[----:B------:R-:W0:Y:S01]  /*0030*/  S2R R3, SR_CTAID.X ;  /* 0x0000000000037919 */ /* 0x000e220000002500 */
[----:B------:R-:W1:Y:S01]  /*0040*/  LDCU UR5, c[0x0][0x384] ;  /* 0x00007080ff0577ac */ /* 0x000e620008000800 */
[----:B0-----:R-:W-:-:S05]  /*0050*/  IMAD R2, R3, UR4, R2 ;  /* 0x0000000403027c24 */ /* 0x001fca000f8e0202 */
[----:B-1----:R-:W-:-:S13]  /*0060*/  ISETP.GE.AND P0, PT, R2, UR5, PT ;  /* 0x0000000502007c0c */ /* 0x002fda000bf06270 */
[----:B------:R-:W-:Y:S05]  /*0070*/  @P0 EXIT ;  /* 0x000000000000094d */ /* 0x000fea0003800000 */
[----:B------:R-:W0:Y:S01]  /*0080*/  LDC.64 R4, c[0x0][0x3a0] ;  /* 0x0000e800ff047b82 */ /* 0x000e220000000a00 */
[----:B------:R-:W1:Y:S01]  /*0090*/  LDCU.64 UR4, c[0x0][0x358] ;  /* 0x00006b00ff0477ac */ /* 0x000e620008000a00 */
[----:B------:R-:W2:Y:S01]  /*00a0*/  LDCU UR6, c[0x0][0x380] ;  /* 0x00007000ff0677ac */ /* 0x000ea20008000800 */
[----:B0-----:R-:W-:-:S05]  /*00b0*/  IMAD.WIDE R4, R2, 0x4, R4 ;  /* 0x0000000402047825 */ /* 0x001fca00078e0204 */
[----:B-1----:R0:W5:Y:S01]  /*00c0*/  LDG.E R0, desc[UR4][R4.64] ;  /* 0x0000000404007981 */ /* 0x002162000c1e1900 */
[----:B--2---:R-:W-:-:S09]  /*00d0*/  UISETP.NE.AND UP0, UPT, UR6, URZ, UPT ;  /* 0x000000ff0600728c */ /* 0x004fd2000bf05270 */
[----:B0-----:R-:W-:Y:S05]  /*00e0*/  BRA.U !UP0, `(.L_x_0) ;  /* 0x0000000508d47547 */ /* 0x001fea000b800000 */
[----:B------:R-:W0:Y:S02]  /*00f0*/  LDC.64 R4, c[0x0][0x3b0] ;  /* 0x0000ec00ff047b82 */ /* 0x000e240000000a00 */
[----:B0----5:R-:W-:-:S04]  /*0100*/  FSETP.GT.AND P0, PT, R0, R5, PT ;  /* 0x000000050000720b */ /* 0x021fc80003f04000 */
[----:B------:R-:W-:-:S13]  /*0110*/  FSETP.LT.OR P0, PT, R0, R4, P0 ;  /* 0x000000040000720b */ /* 0x000fda0000701400 */
[----:B------:R-:W-:Y:S05]  /*0120*/  @P0 EXIT ;  /* 0x000000000000094d */ /* 0x000fea0003800000 */
[----:B------:R-:W0:Y:S08]  /*0130*/  LDC.64 R6, c[0x0][0x3d0] ;  /* 0x0000f400ff067b82 */ /* 0x000e300000000a00 */
[----:B------:R-:W1:Y:S01]  /*0140*/  LDC.64 R8, c[0x0][0x388] ;  /* 0x0000e200ff087b82 */ /* 0x000e620000000a00 */
[----:B0-----:R-:W-:-:S05]  /*0150*/  IMAD.WIDE R6, R2, 0x4, R6 ;  /* 0x0000000402067825 */ /* 0x001fca00078e0206 */
[----:B------:R-:W2:Y:S01]  /*0160*/  LDG.E R3, desc[UR4][R6.64] ;  /* 0x0000000406037981 */ /* 0x000ea2000c1e1900 */
[----:B-1----:R-:W-:Y:S01]  /*0170*/  IMAD.WIDE R8, R2, 0x4, R8 ;  /* 0x0000000402087825 */ /* 0x002fe200078e0208 */
[----:B--2---:R-:W-:-:S05]  /*0180*/  IADD3 R3, PT, PT, R3, 0x1, RZ ;  /* 0x0000000103037810 */ /* 0x004fca0007ffe0ff */
[----:B------:R0:W-:Y:S04]  /*0190*/  STG.E desc[UR4][R6.64], R3 ;  /* 0x0000000306007986 */ /* 0x0001e8000c101904 */
[----:B------:R-:W2:Y:S02]  /*01a0*/  LDG.E R8, desc[UR4][R8.64] ;  /* 0x0000000408087981 */ /* 0x000ea4000c1e1900 */
[----:B--2---:R-:W-:-:S13]  /*01b0*/  ISETP.NE.AND P0, PT, R8, RZ, PT ;  /* 0x000000ff0800720c */ /* 0x004fda0003f05270 */
[----:B0-----:R-:W-:Y:S05]  /*01c0*/  @!P0 EXIT ;  /* 0x000000000000894d */ /* 0x001fea0003800000 */
[----:B------:R-:W0:Y:S08]  /*01d0*/  LDC.64 R8, c[0x0][0x390] ;  /* 0x0000e400ff087b82 */ /* 0x000e300000000a00 */
[----:B------:R-:W1:Y:S01]  /*01e0*/  LDC.64 R10, c[0x0][0x3c0] ;  /* 0x0000f000ff0a7b82 */ /* 0x000e620000000a00 */
[----:B0-----:R-:W-:-:S06]  /*01f0*/  IMAD.WIDE R8, R2, 0x4, R8 ;  /* 0x0000000402087825 */ /* 0x001fcc00078e0208 */
[----:B------:R-:W2:Y:S01]  /*0200*/  LDG.E R9, desc[UR4][R8.64] ;  /* 0x0000000408097981 */ /* 0x000ea2000c1e1900 */
[----:B-1----:R-:W-:-:S05]  /*0210*/  IMAD.WIDE R10, R2, 0x4, R10 ;  /* 0x00000004020a7825 */ /* 0x002fca00078e020a */
[----:B------:R-:W3:Y:S01]  /*0220*/  LDG.E R3, desc[UR4][R10.64] ;  /* 0x000000040a037981 */ /* 0x000ee2000c1e1900 */
[----:B------:R-:W-:Y:S01]  /*0230*/  HFMA2 R12, -RZ, RZ, 0.96630859375, -0.0022525787353515625 ;  /* 0x3bbb989dff0c7431 */ /* 0x000fe200000001ff */
[----:B------:R-:W-:Y:S01]  /*0240*/  MOV R13, 0x437c0000 ;  /* 0x437c0000000d7802 */ /* 0x000fe20000000f00 */
[----:B------:R-:W-:Y:S01]  /*0250*/  BSSY.RECONVERGENT B0, `(.L_x_1) ;  /* 0x0000047000007945 */ /* 0x000fe20003800200 */
[----:B--2---:R-:W-:-:S04]  /*0260*/  FADD R6, R0, -R9 ;  /* 0x8000000900067221 */ /* 0x004fc80000000000 */
[----:B---3--:R-:W-:-:S04]  /*0270*/  FMUL R6, R3, R6 ;  /* 0x0000000603067220 */ /* 0x008fc80000400000 */
[----:B------:R-:W-:-:S04]  /*0280*/  FMUL R7, R6, -0.5 ;  /* 0xbf00000006077820 */ /* 0x000fc80000400000 */
[----:B------:R-:W-:-:S04]  /*0290*/  FMUL R7, R6, R7 ;  /* 0x0000000706077220 */ /* 0x000fc80000400000 */
[----:B------:R-:W-:-:S04]  /*02a0*/  FFMA.SAT R6, R7, R12, 0.5 ;  /* 0x3f00000007067423 */ /* 0x000fc8000000200c */
[----:B------:R-:W-:-:S04]  /*02b0*/  FFMA.RM R6, R6, R13, 12582913 ;  /* 0x4b40000106067423 */ /* 0x000fc8000000400d */
[----:B------:R-:W-:-:S04]  /*02c0*/  FADD R12, R6, -12583039 ;  /* 0xcb40007f060c7421 */ /* 0x000fc80000000000 */
[----:B------:R-:W-:Y:S01]  /*02d0*/  FFMA R12, R7, 1.4426950216293334961, -R12 ;  /* 0x3fb8aa3b070c7823 */ /* 0x000fe2000000080c */
[----:B------:R-:W-:-:S03]  /*02e0*/  FSETP.GT.AND P0, PT, R3, RZ, PT ;  /* 0x000000ff0300720b */ /* 0x000fc60003f04000 */
[----:B------:R-:W-:-:S06]  /*02f0*/  FFMA R7, R7, 1.925963033500011079e-08, R12 ;  /* 0x32a5706007077823 */ /* 0x000fcc000000000c */
[----:B------:R-:W0:Y:S01]  /*0300*/  MUFU.EX2 R7, R7 ;  /* 0x0000000700077308 */ /* 0x000e220000000800 */
[----:B------:R-:W-:-:S03]  /*0310*/  FADD R9, R5, -R4 ;  /* 0x8000000405097221 */ /* 0x000fc60000000000 */
[----:B------:R-:W-:Y:S05]  /*0320*/  @!P0 BRA `(.L_x_2) ;  /* 0x0000000000e48947 */ /* 0x000fea0003800000 */
[C---:B------:R-:W-:Y:S01]  /*0330*/  FADD R8, -R0.reuse, R5 ;  /* 0x0000000500087221 */ /* 0x040fe20000000100 */
[----:B------:R-:W-:Y:S01]  /*0340*/  FADD R0, -R0, R4 ;  /* 0x0000000400007221 */ /* 0x000fe20000000100 */
[----:B------:R-:W-:Y:S01]  /*0350*/  IMAD.MOV.U32 R12, RZ, RZ, 0x38eb4c3a ;  /* 0x38eb4c3aff0c7424 */ /* 0x000fe200078e00ff */
[----:B------:R-:W-:Y:S01]  /*0360*/  MOV R14, 0x3aae005b ;  /* 0x3aae005b000e7802 */ /* 0x000fe20000000f00 */
[C---:B------:R-:W-:Y:S01]  /*0370*/  FMUL R8, R3.reuse, R8 ;  /* 0x0000000803087220 */ /* 0x040fe20000400000 */
[----:B------:R-:W-:Y:S01]  /*0380*/  FMUL R4, R3, R0 ;  /* 0x0000000003047220 */ /* 0x000fe20000400000 */
[----:B------:R-:W-:Y:S01]  /*0390*/  MOV R16, 0x3c09919f ;  /* 0x3c09919f00107802 */ /* 0x000fe20000000f00 */
[----:B------:R-:W-:Y:S02]  /*03a0*/  IMAD.MOV.U32 R18, RZ, RZ, 0x3e235519 ;  /* 0x3e235519ff127424 */ /* 0x000fe400078e00ff */
[----:B------:R-:W-:Y:S01]  /*03b0*/  FMUL R0, R8, 0.70710676908493041992 ;  /* 0x3f3504f308007820 */ /* 0x000fe20000400000 */
[----:B------:R-:W-:Y:S01]  /*03c0*/  FMUL R4, R4, 0.70710676908493041992 ;  /* 0x3f3504f304047820 */ /* 0x000fe20000400000 */
[----:B------:R-:W-:-:S02]  /*03d0*/  MOV R11, 0x3d24d99a ;  /* 0x3d24d99a000b7802 */ /* 0x000fc40000000f00 */
[C---:B------:R-:W-:Y:S01]  /*03e0*/  FMUL R9, R0.reuse, R0 ;  /* 0x0000000000097220 */ /* 0x040fe20000400000 */
[----:B------:R-:W-:Y:S01]  /*03f0*/  FSETP.GE.AND P0, PT, |R0|, 1.0029599666595458984, PT ;  /* 0x3f8060fe0000780b */ /* 0x000fe20003f06200 */
[C---:B------:R-:W-:Y:S01]  /*0400*/  FMUL R5, R4.reuse, R4 ;  /* 0x0000000404057220 */ /* 0x040fe20000400000 */
[----:B------:R-:W-:Y:S02]  /*0410*/  FSETP.GE.AND P1, PT, |R4|, 1.0029599666595458984, PT ;  /* 0x3f8060fe0400780b */ /* 0x000fe40003f26200 */
[----:B------:R-:W-:Y:S02]  /*0420*/  FSEL R9, |R0|, R9, P0 ;  /* 0x0000000900097208 */ /* 0x000fe40000000200 */
[----:B------:R-:W-:Y:S02]  /*0430*/  FSEL R8, R12, 8.4834944573231041431e-05, P0 ;  /* 0x38b1e96a0c087808 */ /* 0x000fe40000000000 */
[----:B------:R-:W-:Y:S02]  /*0440*/  FSEL R10, -R14, -0.00082130916416645050049, P0 ;  /* 0xba574d200e0a7808 */ /* 0x000fe40000000100 */
[----:B------:R-:W-:-:S02]  /*0450*/  FSEL R12, R12, 8.4834944573231041431e-05, P1 ;  /* 0x38b1e96a0c0c7808 */ /* 0x000fc40000800000 */
[----:B------:R-:W-:Y:S01]  /*0460*/  FSEL R14, -R14, -0.00082130916416645050049, P1 ;  /* 0xba574d200e0e7808 */ /* 0x000fe20000800100 */
[----:B------:R-:W-:Y:S01]  /*0470*/  FFMA R8, R9, R8, R10 ;  /* 0x0000000809087223 */ /* 0x000fe2000000000a */
[----:B------:R-:W-:Y:S02]  /*0480*/  FSEL R5, |R4|, R5, P1 ;  /* 0x0000000504057208 */ /* 0x000fe40000800200 */
[C---:B------:R-:W-:Y:S02]  /*0490*/  FSEL R10, R16.reuse, 0.0052134888246655464172, P0 ;  /* 0x3baad5ea100a7808 */ /* 0x040fe40000000000 */
[----:B------:R-:W-:Y:S01]  /*04a0*/  FSEL R16, R16, 0.0052134888246655464172, P1 ;  /* 0x3baad5ea10107808 */ /* 0x000fe20000800000 */
[----:B------:R-:W-:Y:S01]  /*04b0*/  FFMA R14, R5, R12, R14 ;  /* 0x0000000c050e7223 */ /* 0x000fe2000000000e */
[----:B------:R-:W-:Y:S01]  /*04c0*/  FSEL R12, -R11, -0.026868773624300956726, P0 ;  /* 0xbcdc1be70b0c7808 */ /* 0x000fe20000000100 */
[----:B------:R-:W-:Y:S01]  /*04d0*/  FFMA R8, R9, R8, R10 ;  /* 0x0000000809087223 */ /* 0x000fe2000000000a */
[----:B------:R-:W-:Y:S01]  /*04e0*/  MOV R13, 0x3f69b4f9 ;  /* 0x3f69b4f9000d7802 */ /* 0x000fe20000000f00 */
[----:B------:R-:W-:Y:S01]  /*04f0*/  FFMA R14, R5, R14, R16 ;  /* 0x0000000e050e7223 */ /* 0x000fe20000000010 */
[----:B------:R-:W-:Y:S01]  /*0500*/  FSEL R10, R18, 0.11284004896879196167, P0 ;  /* 0x3de718af120a7808 */ /* 0x000fe20000000000 */
[----:B------:R-:W-:Y:S01]  /*0510*/  FFMA R8, R9, R8, R12 ;  /* 0x0000000809087223 */ /* 0x000fe2000000000c */
[----:B------:R-:W-:-:S02]  /*0520*/  FSEL R16, -R11, -0.026868773624300956726, P1 ;  /* 0xbcdc1be70b107808 */ /* 0x000fc40000800100 */
[----:B------:R-:W-:Y:S01]  /*0530*/  MOV R15, 0x3f210a14 ;  /* 0x3f210a14000f7802 */ /* 0x000fe20000000f00 */
[----:B------:R-:W-:Y:S01]  /*0540*/  FFMA R8, R9, R8, R10 ;  /* 0x0000000809087223 */ /* 0x000fe2000000000a */
[----:B------:R-:W-:Y:S01]  /*0550*/  FSEL R12, R13, -0.37612664699554443359, P0 ;  /* 0xbec093ac0d0c7808 */ /* 0x000fe20000000000 */
[----:B------:R-:W-:Y:S01]  /*0560*/  FFMA R14, R5, R14, R16 ;  /* 0x0000000e050e7223 */ /* 0x000fe20000000010 */
[----:B------:R-:W-:Y:S02]  /*0570*/  FSEL R18, R18, 0.11284004896879196167, P1 ;  /* 0x3de718af12127808 */ /* 0x000fe40000800000 */
[----:B------:R-:W-:Y:S01]  /*0580*/  FSEL R10, R15, 0.12837915122509002686, P0 ;  /* 0x3e0375d30f0a7808 */ /* 0x000fe20000000000 */
[----:B------:R-:W-:Y:S01]  /*0590*/  FFMA R8, R9, R8, R12 ;  /* 0x0000000809087223 */ /* 0x000fe2000000000c */
[----:B------:R-:W-:Y:S01]  /*05a0*/  FSEL R12, R13, -0.37612664699554443359, P1 ;  /* 0xbec093ac0d0c7808 */ /* 0x000fe20000800000 */
[----:B------:R-:W-:Y:S01]  /*05b0*/  FFMA R14, R5, R14, R18 ;  /* 0x0000000e050e7223 */ /* 0x000fe20000000012 */
[C---:B------:R-:W-:Y:S01]  /*05c0*/  FSEL R11, -R9.reuse, R0, P0 ;  /* 0x00000000090b7208 */ /* 0x040fe20000000100 */
[----:B------:R-:W-:Y:S01]  /*05d0*/  FFMA R8, R9, R8, R10 ;  /* 0x0000000809087223 */ /* 0x000fe2000000000a */
[----:B------:R-:W-:Y:S01]  /*05e0*/  FSEL R9, R15, 0.12837915122509002686, P1 ;  /* 0x3e0375d30f097808 */ /* 0x000fe20000800000 */
[C---:B------:R-:W-:Y:S01]  /*05f0*/  FFMA R12, R5.reuse, R14, R12 ;  /* 0x0000000e050c7223 */ /* 0x040fe2000000000c */
[----:B------:R-:W-:Y:S01]  /*0600*/  FSEL R10, -R5, R4, P1 ;  /* 0x00000004050a7208 */ /* 0x000fe20000800100 */
[----:B------:R-:W-:-:S02]  /*0610*/  FFMA R8, R8, R11, R11 ;  /* 0x0000000b08087223 */ /* 0x000fc4000000000b */
[----:B------:R-:W-:Y:S02]  /*0620*/  FFMA R9, R5, R12, R9 ;  /* 0x0000000c05097223 */ /* 0x000fe40000000009 */
[----:B------:R-:W1:Y:S02]  /*0630*/  @P0 MUFU.EX2 R5, R8 ;  /* 0x0000000800050308 */ /* 0x000e640000000800 */
[----:B------:R-:W-:-:S06]  /*0640*/  FFMA R11, R9, R10, R10 ;  /* 0x0000000a090b7223 */ /* 0x000fcc000000000a */
[----:B------:R-:W2:Y:S01]  /*0650*/  @P1 MUFU.EX2 R9, R11 ;  /* 0x0000000b00091308 */ /* 0x000ea20000000800 */
[----:B-1----:R-:W-:-:S05]  /*0660*/  @P0 FADD R5, -R5, 1 ;  /* 0x3f80000005050421 */ /* 0x002fca0000000100 */
[----:B------:R-:W-:Y:S01]  /*0670*/  @P0 LOP3.LUT R8, R5, 0x80000000, R0, 0xb8, !PT ;  /* 0x8000000005080812 */ /* 0x000fe200078eb800 */
[----:B--2---:R-:W-:-:S05]  /*0680*/  @P1 FADD R9, -R9, 1 ;  /* 0x3f80000009091421 */ /* 0x004fca0000000100 */
[----:B------:R-:W-:-:S05]  /*0690*/  @P1 LOP3.LUT R11, R9, 0x80000000, R4, 0xb8, !PT ;  /* 0x80000000090b1812 */ /* 0x000fca00078eb804 */
[----:B------:R-:W-:-:S04]  /*06a0*/  FADD R9, -R11, R8 ;  /* 0x000000080b097221 */ /* 0x000fc80000000100 */
[----:B------:R-:W-:-:S07]  /*06b0*/  FMUL R9, R9, 1.2533141374588012695 ;  /* 0x3fa06c9909097820 */ /* 0x000fce0000400000 */
.L_x_2:
[----:B------:R-:W-:Y:S05]  /*06c0*/  BSYNC.RECONVERGENT B0 ;  /* 0x0000000000007941 */ /* 0x000fea0003800200 */
.L_x_1:
[----:B------:R-:W1:Y:S01]  /*06d0*/  MUFU.RCP R4, R9 ;  /* 0x0000000900047308 */ /* 0x000e620000001000 */
[----:B------:R-:W-:Y:S01]  /*06e0*/  SHF.L.U32 R6, R6, 0x17, RZ ;  /* 0x0000001706067819 */ /* 0x000fe200000006ff */
[----:B------:R-:W-:Y:S04]  /*06f0*/  BSSY.RECONVERGENT B0, `(.L_x_3) ;  /* 0x000000e000007945 */ /* 0x000fe80003800200 */
[----:B0-----:R-:W-:-:S04]  /*0700*/  FMUL R0, R6, R7 ;  /* 0x0000000706007220 */ /* 0x001fc80000400000 */
[----:B------:R-:W-:-:S04]  /*0710*/  FMUL R0, R3, R0 ;  /* 0x0000000003007220 */ /* 0x000fc80000400000 */
[----:B------:R-:W0:Y:S01]  /*0720*/  FCHK P0, R0, R9 ;  /* 0x0000000900007302 */ /* 0x000e220000000000 */
[----:B-1----:R-:W-:-:S04]  /*0730*/  FFMA R5, R4, -R9, 1 ;  /* 0x3f80000004057423 */ /* 0x002fc80000000809 */
[----:B------:R-:W-:-:S04]  /*0740*/  FFMA R5, R4, R5, R4 ;  /* 0x0000000504057223 */ /* 0x000fc80000000004 */
[----:B------:R-:W-:-:S04]  /*0750*/  FFMA R4, R0, R5, RZ ;  /* 0x0000000500047223 */ /* 0x000fc800000000ff */
[----:B------:R-:W-:-:S04]  /*0760*/  FFMA R3, R4, -R9, R0 ;  /* 0x8000000904037223 */ /* 0x000fc80000000000 */
[----:B------:R-:W-:Y:S01]  /*0770*/  FFMA R6, R5, R3, R4 ;  /* 0x0000000305067223 */ /* 0x000fe20000000004 */
[----:B0-----:R-:W-:Y:S06]  /*0780*/  @!P0 BRA `(.L_x_4) ;  /* 0x0000000000108947 */ /* 0x001fec0003800000 */
[----:B------:R-:W-:Y:S01]  /*0790*/  IMAD.MOV.U32 R3, RZ, RZ, R9 ;  /* 0x000000ffff037224 */ /* 0x000fe200078e0009 */
[----:B------:R-:W-:-:S07]  /*07a0*/  MOV R6, 0x7c0 ;  /* 0x000007c000067802 */ /* 0x000fce0000000f00 */
[----:B------:R-:W-:Y:S05]  /*07b0*/  CALL.REL.NOINC `($__internal_0_$__cuda_sm3x_div_rn_noftz_f32_slowpath) ;  /* 0x0000000c00a47944 */ /* 0x000fea0003c00000 */
[----:B------:R-:W-:-:S07]  /*07c0*/  MOV R6, R0 ;  /* 0x0000000000067202 */ /* 0x000fce0000000f00 */
.L_x_4:
[----:B------:R-:W-:Y:S05]  /*07d0*/  BSYNC.RECONVERGENT B0 ;  /* 0x0000000000007941 */ /* 0x000fea0003800200 */
.L_x_3:
[----:B------:R-:W0:Y:S02]  /*07e0*/  LDC.64 R4, c[0x0][0x3d8] ;  /* 0x0000f600ff047b82 */ /* 0x000e240000000a00 */
[----:B0-----:R-:W-:-:S05]  /*07f0*/  IMAD.WIDE R2, R2, 0x4, R4 ;  /* 0x0000000402027825 */ /* 0x001fca00078e0204 */
[----:B------:R-:W2:Y:S02]  /*0800*/  LDG.E R5, desc[UR4][R2.64] ;  /* 0x0000000402057981 */ /* 0x000ea4000c1e1900 */
[----:B--2---:R-:W-:-:S05]  /*0810*/  FADD R5, R5, R6 ;  /* 0x0000000605057221 */ /* 0x004fca0000000000 */
[----:B------:R-:W-:Y:S01]  /*0820*/  STG.E desc[UR4][R2.64], R5 ;  /* 0x0000000502007986 */ /* 0x000fe2000c101904 */
[----:B------:R-:W-:Y:S05]  /*0830*/  EXIT ;  /* 0x000000000000794d */ /* 0x000fea0003800000 */
.L_x_0:
[----:B------:R-:W0:Y:S08]  /*0840*/  LDC.64 R4, c[0x0][0x3a8] ;  /* 0x0000ea00ff047b82 */ /* 0x000e300000000a00 */
[----:B------:R-:W1:Y:S08]  /*0850*/  LDC.64 R6, c[0x0][0x3b0] ;  /* 0x0000ec00ff067b82 */ /* 0x000e700000000a00 */
[----:B------:R-:W2:Y:S01]  /*0860*/  LDC.64 R8, c[0x0][0x3b8] ;  /* 0x0000ee00ff087b82 */ /* 0x000ea20000000a00 */
[----:B0-----:R-:W-:-:S06]  /*0870*/  IMAD.WIDE R4, R2, 0x4, R4 ;  /* 0x0000000402047825 */ /* 0x001fcc00078e0204 */
[----:B------:R-:W2:Y:S01]  /*0880*/  LDG.E R4, desc[UR4][R4.64] ;  /* 0x0000000404047981 */ /* 0x000ea2000c1e1900 */
[----:B-1---5:R-:W-:-:S04]  /*0890*/  FSETP.GT.AND P1, PT, R0, R7, PT ;  /* 0x000000070000720b */ /* 0x022fc80003f24000 */
[----:B------:R-:W-:Y:S02]  /*08a0*/  FSETP.LT.OR P1, PT, R0, R6, P1 ;  /* 0x000000060000720b */ /* 0x000fe40000f21400 */
[----:B--2---:R-:W-:-:S04]  /*08b0*/  FSETP.GT.AND P0, PT, R4, R9, PT ;  /* 0x000000090400720b */ /* 0x004fc80003f04000 */
[----:B------:R-:W-:-:S04]  /*08c0*/  FSETP.LT.OR P0, PT, R4, R8, P0 ;  /* 0x000000080400720b */ /* 0x000fc80000701400 */
[----:B------:R-:W-:-:S13]  /*08d0*/  PLOP3.LUT P0, PT, P1, P0, PT, 0xf8, 0x8f ;  /* 0x00000000008f781c */ /* 0x000fda0000f01f70 */
        /* <DEDUP_REMOVED lines=15> */
[----:B-1----:R-:W-:-:S06]  /*09d0*/  IMAD.WIDE R10, R2, 0x4, R10 ;  /* 0x00000004020a7825 */ /* 0x002fcc00078e020a */
[----:B------:R-:W3:Y:S01]  /*09e0*/  LDG.E R10, desc[UR4][R10.64] ;  /* 0x000000040a0a7981 */ /* 0x000ee2000c1e1900 */
[----:B------:R-:W-:Y:S01]  /*09f0*/  HFMA2 R14, -RZ, RZ, 0.96630859375, -0.0022525787353515625 ;  /* 0x3bbb989dff0e7431 */ /* 0x000fe200000001ff */
[----:B------:R-:W-:Y:S01]  /*0a00*/  BSSY.RECONVERGENT B0, `(.L_x_5) ;  /* 0x0000045000007945 */ /* 0x000fe20003800200 */
[----:B--2---:R-:W-:-:S04]  /*0a10*/  FADD R3, R0, -R9 ;  /* 0x8000000900037221 */ /* 0x004fc80000000000 */
[C---:B---3--:R-:W-:Y:S01]  /*0a20*/  FMUL R3, R10.reuse, R3 ;  /* 0x000000030a037220 */ /* 0x048fe20000400000 */
[----:B------:R-:W-:-:S03]  /*0a30*/  FSETP.GT.AND P0, PT, R10, RZ, PT ;  /* 0x000000ff0a00720b */ /* 0x000fc60003f04000 */
[----:B------:R-:W-:-:S04]  /*0a40*/  FMUL R12, R3, -0.5 ;  /* 0xbf000000030c7820 */ /* 0x000fc80000400000 */
[----:B------:R-:W-:Y:S01]  /*0a50*/  FMUL R3, R3, R12 ;  /* 0x0000000c03037220 */ /* 0x000fe20000400000 */
[----:B------:R-:W-:-:S03]  /*0a60*/  IMAD.MOV.U32 R12, RZ, RZ, 0x437c0000 ;  /* 0x437c0000ff0c7424 */ /* 0x000fc600078e00ff */
[----:B------:R-:W-:-:S04]  /*0a70*/  FFMA.SAT R5, R3, R14, 0.5 ;  /* 0x3f00000003057423 */ /* 0x000fc8000000200e */
[----:B------:R-:W-:Y:S01]  /*0a80*/  FFMA.RM R5, R5, R12, 12582913 ;  /* 0x4b40000105057423 */ /* 0x000fe2000000400c */
[----:B------:R-:W-:-:S03]  /*0a90*/  FADD R9, R7, -R6 ;  /* 0x8000000607097221 */ /* 0x000fc60000000000 */
[----:B------:R-:W-:Y:S01]  /*0aa0*/  FADD R8, R5, -12583039 ;  /* 0xcb40007f05087421 */ /* 0x000fe20000000000 */
[----:B------:R-:W-:Y:S06]  /*0ab0*/  @!P0 BRA `(.L_x_6) ;  /* 0x0000000000e48947 */ /* 0x000fec0003800000 */
[C---:B------:R-:W-:Y:S01]  /*0ac0*/  FADD R9, -R0.reuse, R7 ;  /* 0x0000000700097221 */ /* 0x040fe20000000100 */
[----:B------:R-:W-:Y:S01]  /*0ad0*/  FADD R7, -R0, R6 ;  /* 0x0000000600077221 */ /* 0x000fe20000000100 */
[----:B------:R-:W-:Y:S01]  /*0ae0*/  MOV R14, 0x38eb4c3a ;  /* 0x38eb4c3a000e7802 */ /* 0x000fe20000000f00 */
[----:B------:R-:W-:Y:S02]  /*0af0*/  IMAD.MOV.U32 R11, RZ, RZ, 0x3d24d99a ;  /* 0x3d24d99aff0b7424 */ /* 0x000fe400078e00ff */
[-C--:B------:R-:W-:Y:S01]  /*0b00*/  FMUL R0, R9, R10.reuse ;  /* 0x0000000a09007220 */ /* 0x080fe20000400000 */
[----:B------:R-:W-:Y:S01]  /*0b10*/  FMUL R6, R7, R10 ;  /* 0x0000000a07067220 */ /* 0x000fe20000400000 */
[----:B------:R-:W-:Y:S02]  /*0b20*/  MOV R16, 0x3aae005b ;  /* 0x3aae005b00107802 */ /* 0x000fe40000000f00 */
        /* <DEDUP_REMOVED lines=17> */
[----:B------:R-:W-:Y:S01]  /*0c40*/  MOV R20, 0x3e235519 ;  /* 0x3e23551900147802 */ /* 0x000fe20000000f00 */
[----:B------:R-:W-:Y:S01]  /*0c50*/  FFMA R10, R9, R10, R12 ;  /* 0x0000000a090a7223 */ /* 0x000fe2000000000c */
[----:B------:R-:W-:Y:S01]  /*0c60*/  FSEL R14, -R11, -0.026868773624300956726, P0 ;  /* 0xbcdc1be70b0e7808 */ /* 0x000fe20000000100 */
[----:B------:R-:W-:Y:S01]  /*0c70*/  FFMA R16, R7, R16, R18 ;  /* 0x0000001007107223 */ /* 0x000fe20000000012 */
[----:B------:R-:W-:-:S02]  /*0c80*/  MOV R13, 0x3f69b4f9 ;  /* 0x3f69b4f9000d7802 */ /* 0x000fc40000000f00 */
[C---:B------:R-:W-:Y:S01]  /*0c90*/  FSEL R12, R20.reuse, 0.11284004896879196167, P0 ;  /* 0x3de718af140c7808 */ /* 0x040fe20000000000 */
[----:B------:R-:W-:Y:S01]  /*0ca0*/  FFMA R10, R9, R10, R14 ;  /* 0x0000000a090a7223 */ /* 0x000fe2000000000e */
[----:B------:R-:W-:Y:S02]  /*0cb0*/  FSEL R18, -R11, -0.026868773624300956726, P1 ;  /* 0xbcdc1be70b127808 */ /* 0x000fe40000800100 */
        /* <DEDUP_REMOVED lines=16> */
[----:B------:R-:W0:Y:S02]  /*0dc0*/  @P0 MUFU.EX2 R7, R10 ;  /* 0x0000000a00070308 */ /* 0x000e240000000800 */
[----:B------:R-:W-:-:S06]  /*0dd0*/  FFMA R11, R9, R12, R12 ;  /* 0x0000000c090b7223 */ /* 0x000fcc000000000c */
[----:B------:R-:W1:Y:S01]  /*0de0*/  @P1 MUFU.EX2 R9, R11 ;  /* 0x0000000b00091308 */ /* 0x000e620000000800 */
[----:B0-----:R-:W-:-:S05]  /*0df0*/  @P0 FADD R7, -R7, 1 ;  /* 0x3f80000007070421 */ /* 0x001fca0000000100 */
[----:B------:R-:W-:Y:S01]  /*0e00*/  @P0 LOP3.LUT R10, R7, 0x80000000, R0, 0xb8, !PT ;  /* 0x80000000070a0812 */ /* 0x000fe200078eb800 */
[----:B-1----:R-:W-:-:S05]  /*0e10*/  @P1 FADD R9, -R9, 1 ;  /* 0x3f80000009091421 */ /* 0x002fca0000000100 */
[----:B------:R-:W-:-:S05]  /*0e20*/  @P1 LOP3.LUT R11, R9, 0x80000000, R6, 0xb8, !PT ;  /* 0x80000000090b1812 */ /* 0x000fca00078eb806 */
[----:B------:R-:W-:-:S04]  /*0e30*/  FADD R9, -R11, R10 ;  /* 0x0000000a0b097221 */ /* 0x000fc80000000100 */
[----:B------:R-:W-:-:S07]  /*0e40*/  FMUL R9, R9, 1.2533141374588012695 ;  /* 0x3fa06c9909097820 */ /* 0x000fce0000400000 */
.L_x_6:
[----:B------:R-:W-:Y:S05]  /*0e50*/  BSYNC.RECONVERGENT B0 ;  /* 0x0000000000007941 */ /* 0x000fea0003800200 */
.L_x_5:
[----:B------:R-:W-:Y:S01]  /*0e60*/  FFMA R8, R3, 1.4426950216293334961, -R8 ;  /* 0x3fb8aa3b03087823 */ /* 0x000fe20000000808 */
[----:B------:R-:W0:Y:S01]  /*0e70*/  MUFU.RCP R6, R9 ;  /* 0x0000000900067308 */ /* 0x000e220000001000 */
[----:B------:R-:W-:Y:S01]  /*0e80*/  SHF.L.U32 R0, R5, 0x17, RZ ;  /* 0x0000001705007819 */ /* 0x000fe200000006ff */
[----:B------:R-:W-:Y:S01]  /*0e90*/  BSSY.RECONVERGENT B0, `(.L_x_7) ;  /* 0x000000f000007945 */ /* 0x000fe20003800200 */
[----:B------:R-:W-:-:S05]  /*0ea0*/  FFMA R8, R3, 1.925963033500011079e-08, R8 ;  /* 0x32a5706003087823 */ /* 0x000fca0000000008 */
[----:B------:R-:W1:Y:S01]  /*0eb0*/  MUFU.EX2 R3, R8 ;  /* 0x0000000800037308 */ /* 0x000e620000000800 */
[----:B0-----:R-:W-:-:S04]  /*0ec0*/  FFMA R5, R6, -R9, 1 ;  /* 0x3f80000006057423 */ /* 0x001fc80000000809 */
[----:B------:R-:W-:Y:S01]  /*0ed0*/  FFMA R5, R6, R5, R6 ;  /* 0x0000000506057223 */ /* 0x000fe20000000006 */
[----:B-1----:R-:W-:-:S04]  /*0ee0*/  FMUL R0, R0, R3 ;  /* 0x0000000300007220 */ /* 0x002fc80000400000 */
[----:B------:R-:W0:Y:S01]  /*0ef0*/  FCHK P0, R0, R9 ;  /* 0x0000000900007302 */ /* 0x000e220000000000 */
        /* <DEDUP_REMOVED lines=8> */
.L_x_8:
[----:B------:R-:W-:Y:S05]  /*0f80*/  BSYNC.RECONVERGENT B0 ;  /* 0x0000000000007941 */ /* 0x000fea0003800200 */
.L_x_7:
[----:B------:R-:W0:Y:S08]  /*0f90*/  LDC.64 R6, c[0x0][0x3d8] ;  /* 0x0000f600ff067b82 */ /* 0x000e300000000a00 */
[----:B------:R-:W1:Y:S08]  /*0fa0*/  LDC.64 R8, c[0x0][0x398] ;  /* 0x0000e600ff087b82 */ /* 0x000e700000000a00 */
[----:B------:R-:W2:Y:S01]  /*0fb0*/  LDC.64 R10, c[0x0][0x3c8] ;  /* 0x0000f200ff0a7b82 */ /* 0x000ea20000000a00 */
[----:B0-----:R-:W-:-:S07]  /*0fc0*/  IMAD.WIDE R12, R2, 0x4, R6 ;  /* 0x00000004020c7825 */ /* 0x001fce00078e0206 */
[----:B------:R-:W0:Y:S01]  /*0fd0*/  LDC.64 R6, c[0x0][0x3b8] ;  /* 0x0000ee00ff067b82 */ /* 0x000e220000000a00 */
[----:B------:R-:W3:Y:S01]  /*0fe0*/  LDG.E R0, desc[UR4][R12.64] ;  /* 0x000000040c007981 */ /* 0x000ee2000c1e1900 */
[----:B-1----:R-:W-:-:S04]  /*0ff0*/  IMAD.WIDE R8, R2, 0x4, R8 ;  /* 0x0000000402087825 */ /* 0x002fc800078e0208 */
[----:B--2---:R-:W-:-:S04]  /*1000*/  IMAD.WIDE R10, R2, 0x4, R10 ;  /* 0x00000004020a7825 */ /* 0x004fc800078e020a */
[----:B---3--:R-:W-:-:S05]  /*1010*/  FADD R3, R0, R3 ;  /* 0x0000000300037221 */ /* 0x008fca0000000000 */
[----:B------:R1:W-:Y:S04]  /*1020*/  STG.E desc[UR4][R12.64], R3 ;  /* 0x000000030c007986 */ /* 0x0003e8000c101904 */
[----:B------:R-:W2:Y:S04]  /*1030*/  LDG.E R9, desc[UR4][R8.64] ;  /* 0x0000000408097981 */ /* 0x000ea8000c1e1900 */
[----:B------:R-:W3:Y:S01]  /*1040*/  LDG.E R10, desc[UR4][R10.64] ;  /* 0x000000040a0a7981 */ /* 0x000ee2000c1e1900 */
[----:B------:R-:W-:Y:S01]  /*1050*/  HFMA2 R15, -RZ, RZ, 0.96630859375, -0.0022525787353515625 ;  /* 0x3bbb989dff0f7431 */ /* 0x000fe200000001ff */
[----:B------:R-:W-:Y:S01]  /*1060*/  MOV R14, 0x437c0000 ;  /* 0x437c0000000e7802 */ /* 0x000fe20000000f00 */
[----:B------:R-:W-:Y:S01]  /*1070*/  BSSY.RECONVERGENT B0, `(.L_x_9) ;  /* 0x0000044000007945 */ /* 0x000fe20003800200 */
[----:B--2---:R-:W-:Y:S01]  /*1080*/  FADD R5, R4, -R9 ;  /* 0x8000000904057221 */ /* 0x004fe20000000000 */
[----:B0-----:R-:W-:-:S03]  /*1090*/  FADD R9, R7, -R6 ;  /* 0x8000000607097221 */ /* 0x001fc60000000000 */
[C---:B---3--:R-:W-:Y:S01]  /*10a0*/  FMUL R5, R10.reuse, R5 ;  /* 0x000000050a057220 */ /* 0x048fe20000400000 */
[----:B------:R-:W-:-:S03]  /*10b0*/  FSETP.GT.AND P0, PT, R10, RZ, PT ;  /* 0x000000ff0a00720b */ /* 0x000fc60003f04000 */
[----:B------:R-:W-:-:S04]  /*10c0*/  FMUL R0, R5, -0.5 ;  /* 0xbf00000005007820 */ /* 0x000fc80000400000 */
[----:B------:R-:W-:-:S04]  /*10d0*/  FMUL R0, R5, R0 ;  /* 0x0000000005007220 */ /* 0x000fc80000400000 */
[----:B------:R-:W-:-:S04]  /*10e0*/  FFMA.SAT R5, R0, R15, 0.5 ;  /* 0x3f00000000057423 */ /* 0x000fc8000000200f */
[----:B-1----:R-:W-:-:S04]  /*10f0*/  FFMA.RM R3, R5, R14, 12582913 ;  /* 0x4b40000105037423 */ /* 0x002fc8000000400e */
[----:B------:R-:W-:Y:S01]  /*1100*/  FADD R5, R3, -12583039 ;  /* 0xcb40007f03057421 */ /* 0x000fe20000000000 */
[----:B------:R-:W-:Y:S06]  /*1110*/  @!P0 BRA `(.L_x_10) ;  /* 0x0000000000e48947 */ /* 0x000fec0003800000 */
        /* <DEDUP_REMOVED lines=33> */
[----:B------:R-:W-:Y:S01]  /*1330*/  FSEL R12, R13, -0.37612664699554443359, P0 ;  /* 0xbec093ac0d0c7808 */ /* 0x000fe20000000000 */
[----:B------:R-:W-:Y:S01]  /*1340*/  FFMA R8, R9, R8, R10 ;  /* 0x0000000809087223 */ /* 0x000fe2000000000a */
[----:B------:R-:W-:Y:S01]  /*1350*/  FSEL R18, R18, 0.11284004896879196167, P1 ;  /* 0x3de718af12127808 */ /* 0x000fe20000800000 */
[----:B------:R-:W-:Y:S01]  /*1360*/  FFMA R14, R7, R14, R16 ;  /* 0x0000000e070e7223 */ /* 0x000fe20000000010 */
        /* <DEDUP_REMOVED lines=20> */
.L_x_10:
[----:B------:R-:W-:Y:S05]  /*14b0*/  BSYNC.RECONVERGENT B0 ;  /* 0x0000000000007941 */ /* 0x000fea0003800200 */
.L_x_9:
[C---:B------:R-:W-:Y:S01]  /*14c0*/  FFMA R5, R0.reuse, 1.4426950216293334961, -R5 ;  /* 0x3fb8aa3b00057823 */ /* 0x040fe20000000805 */
[----:B------:R-:W0:Y:S01]  /*14d0*/  MUFU.RCP R4, R9 ;  /* 0x0000000900047308 */ /* 0x000e220000001000 */
[----:B------:R-:W-:Y:S02]  /*14e0*/  BSSY.RECONVERGENT B0, `(.L_x_11) ;  /* 0x0000010000007945 */ /* 0x000fe40003800200 */
[----:B------:R-:W-:Y:S01]  /*14f0*/  FFMA R5, R0, 1.925963033500011079e-08, R5 ;  /* 0x32a5706000057823 */ /* 0x000fe20000000005 */
[----:B------:R-:W-:-:S05]  /*1500*/  SHF.L.U32 R0, R3, 0x17, RZ ;  /* 0x0000001703007819 */ /* 0x000fca00000006ff */
        /* <DEDUP_REMOVED lines=9> */
[----:B------:R-:W-:Y:S02]  /*15a0*/  MOV R3, R9 ;  /* 0x0000000900037202 */ /* 0x000fe40000000f00 */
[----:B------:R-:W-:-:S07]  /*15b0*/  MOV R6, 0x15d0 ;  /* 0x000015d000067802 */ /* 0x000fce0000000f00 */
[----:B------:R-:W-:Y:S05]  /*15c0*/  CALL.REL.NOINC `($__internal_0_$__cuda_sm3x_div_rn_noftz_f32_slowpath) ;  /* 0x0000000000207944 */ /* 0x000fea0003c00000 */
[----:B------:R-:W-:-:S07]  /*15d0*/  MOV R6, R0 ;  /* 0x0000000000067202 */ /* 0x000fce0000000f00 */
.L_x_12:
[----:B------:R-:W-:Y:S05]  /*15e0*/  BSYNC.RECONVERGENT B0 ;  /* 0x0000000000007941 */ /* 0x000fea0003800200 */
.L_x_11:
[----:B------:R-:W0:Y:S02]  /*15f0*/  LDC.64 R4, c[0x0][0x3e0] ;  /* 0x0000f800ff047b82 */ /* 0x000e240000000a00 */
[----:B0-----:R-:W-:-:S05]  /*1600*/  IMAD.WIDE R2, R2, 0x4, R4 ;  /* 0x0000000402027825 */ /* 0x001fca00078e0204 */
[----:B------:R-:W2:Y:S02]  /*1610*/  LDG.E R5, desc[UR4][R2.64] ;  /* 0x0000000402057981 */ /* 0x000ea4000c1e1900 */
[----:B--2---:R-:W-:-:S05]  /*1620*/  FADD R5, R5, R6 ;  /* 0x0000000605057221 */ /* 0x004fca0000000000 */
[----:B------:R-:W-:Y:S01]  /*1630*/  STG.E desc[UR4][R2.64], R5 ;  /* 0x0000000502007986 */ /* 0x000fe2000c101904 */
[----:B------:R-:W-:Y:S05]  /*1640*/  EXIT ;  /* 0x000000000000794d */ /* 0x000fea0003800000 */
        .weak           $__internal_0_$__cuda_sm3x_div_rn_noftz_f32_slowpath
        .type           $__internal_0_$__cuda_sm3x_div_rn_noftz_f32_slowpath,@function
        .size           $__internal_0_$__cuda_sm3x_div_rn_noftz_f32_slowpath,(.L_x_69 - $__internal_0_$__cuda_sm3x_div_rn_noftz_f32_slowpath)
$__internal_0_$__cuda_sm3x_div_rn_noftz_f32_slowpath:
[----:B------:R-:W-:Y:S01]  /*1650*/  SHF.R.U32.HI R7, RZ, 0x17, R3 ;  /* 0x00000017ff077819 */ /* 0x000fe20000011603 */
[----:B------:R-:W-:Y:S01]  /*1660*/  BSSY.RECONVERGENT B1, `(.L_x_13) ;  /* 0x0000062000017945 */ /* 0x000fe20003800200 */
[----:B------:R-:W-:Y:S02]  /*1670*/  SHF.R.U32.HI R5, RZ, 0x17, R0 ;  /* 0x00000017ff057819 */ /* 0x000fe40000011600 */
[----:B------:R-:W-:Y:S02]  /*1680*/  LOP3.LUT R12, R7, 0xff, RZ, 0xc0, !PT ;  /* 0x000000ff070c7812 */ /* 0x000fe400078ec0ff */
[----:B------:R-:W-:Y:S02]  /*1690*/  LOP3.LUT R10, R5, 0xff, RZ, 0xc0, !PT ;  /* 0x000000ff050a7812 */ /* 0x000fe400078ec0ff */
[----:B------:R-:W-:-:S03]  /*16a0*/  IADD3 R8, PT, PT, R12, -0x1, RZ ;  /* 0xffffffff0c087810 */ /* 0x000fc60007ffe0ff */
[----:B------:R-:W-:Y:S01]  /*16b0*/  VIADD R7, R10, 0xffffffff ;  /* 0xffffffff0a077836 */ /* 0x000fe20000000000 */
[----:B------:R-:W-:-:S04]  /*16c0*/  ISETP.GT.U32.AND P0, PT, R8, 0xfd, PT ;  /* 0x000000fd0800780c */ /* 0x000fc80003f04070 */
[----:B------:R-:W-:-:S13]  /*16d0*/  ISETP.GT.U32.OR P0, PT, R7, 0xfd, P0 ;  /* 0x000000fd0700780c */ /* 0x000fda0000704470 */
[----:B------:R-:W-:Y:S01]  /*16e0*/  @!P0 MOV R5, RZ ;  /* 0x000000ff00058202 */ /* 0x000fe20000000f00 */
[----:B------:R-:W-:Y:S06]  /*16f0*/  @!P0 BRA `(.L_x_14) ;  /* 0x00000000005c8947 */ /* 0x000fec0003800000 */
[----:B------:R-:W-:Y:S02]  /*1700*/  FSETP.GTU.FTZ.AND P0, PT, |R0|, +INF , PT ;  /* 0x7f8000000000780b */ /* 0x000fe40003f1c200 */
[----:B------:R-:W-:-:S04]  /*1710*/  FSETP.GTU.FTZ.AND P1, PT, |R3|, +INF , PT ;  /* 0x7f8000000300780b */ /* 0x000fc80003f3c200 */
[----:B------:R-:W-:-:S13]  /*1720*/  PLOP3.LUT P0, PT, P0, P1, PT, 0xf8, 0x8f ;  /* 0x00000000008f781c */ /* 0x000fda0000703f70 */
[----:B------:R-:W-:Y:S05]  /*1730*/  @P0 BRA `(.L_x_15) ;  /* 0x00000004004c0947 */ /* 0x000fea0003800000 */
[----:B------:R-:W-:-:S13]  /*1740*/  LOP3.LUT P0, RZ, R3, 0x7fffffff, R0, 0xc8, !PT ;  /* 0x7fffffff03ff7812 */ /* 0x000fda000780c800 */
[----:B------:R-:W-:Y:S05]  /*1750*/  @!P0 BRA `(.L_x_16) ;  /* 0x00000004003c8947 */ /* 0x000fea0003800000 */
[C---:B------:R-:W-:Y:S02]  /*1760*/  FSETP.NEU.FTZ.AND P2, PT, |R0|.reuse, +INF , PT ;  /* 0x7f8000000000780b */ /* 0x040fe40003f5d200 */
[----:B------:R-:W-:Y:S02]  /*1770*/  FSETP.NEU.FTZ.AND P1, PT, |R3|, +INF , PT ;  /* 0x7f8000000300780b */ /* 0x000fe40003f3d200 */
[----:B------:R-:W-:-:S11]  /*1780*/  FSETP.NEU.FTZ.AND P0, PT, |R0|, +INF , PT ;  /* 0x7f8000000000780b */ /* 0x000fd60003f1d200 */
[----:B------:R-:W-:Y:S05]  /*1790*/  @!P1 BRA !P2, `(.L_x_16) ;  /* 0x00000004002c9947 */ /* 0x000fea0005000000 */
[----:B------:R-:W-:-:S04]  /*17a0*/  LOP3.LUT P2, RZ, R0, 0x7fffffff, RZ, 0xc0, !PT ;  /* 0x7fffffff00ff7812 */ /* 0x000fc8000784c0ff */
[----:B------:R-:W-:-:S13]  /*17b0*/  PLOP3.LUT P1, PT, P1, P2, PT, 0x2f, 0xf2 ;  /* 0x0000000000f2781c */ /* 0x000fda0000f24577 */
[----:B------:R-:W-:Y:S05]  /*17c0*/  @P1 BRA `(.L_x_17) ;  /* 0x0000000400181947 */ /* 0x000fea0003800000 */
[----:B------:R-:W-:-:S04]  /*17d0*/  LOP3.LUT P1, RZ, R3, 0x7fffffff, RZ, 0xc0, !PT ;  /* 0x7fffffff03ff7812 */ /* 0x000fc8000782c0ff */
[----:B------:R-:W-:-:S13]  /*17e0*/  PLOP3.LUT P0, PT, P0, P1, PT, 0x2f, 0xf2 ;  /* 0x0000000000f2781c */ /* 0x000fda0000702577 */
[----:B------:R-:W-:Y:S05]  /*17f0*/  @P0 BRA `(.L_x_18) ;  /* 0x0000000400000947 */ /* 0x000fea0003800000 */
[----:B------:R-:W-:Y:S02]  /*1800*/  ISETP.GE.AND P0, PT, R7, RZ, PT ;  /* 0x000000ff0700720c */ /* 0x000fe40003f06270 */
[----:B------:R-:W-:-:S11]  /*1810*/  ISETP.GE.AND P1, PT, R8, RZ, PT ;  /* 0x000000ff0800720c */ /* 0x000fd60003f26270 */
[----:B------:R-:W-:Y:S01]  /*1820*/  @P0 MOV R5, RZ ;  /* 0x000000ff00050202 */ /* 0x000fe20000000f00 */
[----:B------:R-:W-:Y:S01]  /*1830*/  @!P0 FFMA R0, R0, 1.84467440737095516160e+19, RZ ;  /* 0x5f80000000008823 */ /* 0x000fe200000000ff */
[----:B------:R-:W-:Y:S01]  /*1840*/  @!P0 MOV R5, 0xffffffc0 ;  /* 0xffffffc000058802 */ /* 0x000fe20000000f00 */
[----:B------:R-:W-:-:S03]  /*1850*/  @!P1 FFMA R3, R3, 1.84467440737095516160e+19, RZ ;  /* 0x5f80000003039823 */ /* 0x000fc600000000ff */
[----:B------:R-:W-:-:S07]  /*1860*/  @!P1 IADD3 R5, PT, PT, R5, 0x40, RZ ;  /* 0x0000004005059810 */ /* 0x000fce0007ffe0ff */
.L_x_14:
[----:B------:R-:W-:Y:S01]  /*1870*/  LEA R8, R12, 0xc0800000, 0x17 ;  /* 0xc08000000c087811 */ /* 0x000fe200078eb8ff */
[----:B------:R-:W-:Y:S04]  /*1880*/  BSSY.RECONVERGENT B2, `(.L_x_19) ;  /* 0x0000036000027945 */ /* 0x000fe80003800200 */
[----:B------:R-:W-:Y:S01]  /*1890*/  IMAD.IADD R8, R3, 0x1, -R8 ;  /* 0x0000000103087824 */ /* 0x000fe200078e0a08 */
[----:B------:R-:W-:-:S03]  /*18a0*/  IADD3 R3, PT, PT, R10, -0x7f, RZ ;  /* 0xffffff810a037810 */ /* 0x000fc60007ffe0ff */
[----:B------:R0:W1:Y:S01]  /*18b0*/  MUFU.RCP R7, R8 ;  /* 0x0000000800077308 */ /* 0x0000620000001000 */
[----:B------:R-:W-:Y:S01]  /*18c0*/  FADD.FTZ R9, -R8, -RZ ;  /* 0x800000ff08097221 */ /* 0x000fe20000010100 */
[C---:B------:R-:W-:Y:S01]  /*18d0*/  IMAD R0, R3.reuse, -0x800000, R0 ;  /* 0xff80000003007824 */ /* 0x040fe200078e0200 */
[----:B0-----:R-:W-:-:S04]  /*18e0*/  IADD3 R8, PT, PT, R3, 0x7f, -R12 ;  /* 0x0000007f03087810 */ /* 0x001fc80007ffe80c */
[----:B------:R-:W-:Y:S01]  /*18f0*/  IADD3 R8, PT, PT, R8, R5, RZ ;  /* 0x0000000508087210 */ /* 0x000fe20007ffe0ff */
[----:B-1----:R-:W-:-:S04]  /*1900*/  FFMA R10, R7, R9, 1 ;  /* 0x3f800000070a7423 */ /* 0x002fc80000000009 */
[----:B------:R-:W-:-:S04]  /*1910*/  FFMA R14, R7, R10, R7 ;  /* 0x0000000a070e7223 */ /* 0x000fc80000000007 */
[----:B------:R-:W-:-:S04]  /*1920*/  FFMA R7, R0, R14, RZ ;  /* 0x0000000e00077223 */ /* 0x000fc800000000ff */
[----:B------:R-:W-:-:S04]  /*1930*/  FFMA R10, R9, R7, R0 ;  /* 0x00000007090a7223 */ /* 0x000fc80000000000 */
[----:B------:R-:W-:-:S04]  /*1940*/  FFMA R7, R14, R10, R7 ;  /* 0x0000000a0e077223 */ /* 0x000fc80000000007 */
[----:B------:R-:W-:-:S04]  /*1950*/  FFMA R10, R9, R7, R0 ;  /* 0x00000007090a7223 */ /* 0x000fc80000000000 */
[----:B------:R-:W-:-:S05]  /*1960*/  FFMA R0, R14, R10, R7 ;  /* 0x0000000a0e007223 */ /* 0x000fca0000000007 */
[----:B------:R-:W-:-:S04]  /*1970*/  SHF.R.U32.HI R3, RZ, 0x17, R0 ;  /* 0x00000017ff037819 */ /* 0x000fc80000011600 */
[----:B------:R-:W-:-:S04]  /*1980*/  LOP3.LUT R3, R3, 0xff, RZ, 0xc0, !PT ;  /* 0x000000ff03037812 */ /* 0x000fc800078ec0ff */
[----:B------:R-:W-:-:S04]  /*1990*/  IADD3 R9, PT, PT, R3, R8, RZ ;  /* 0x0000000803097210 */ /* 0x000fc80007ffe0ff */
[----:B------:R-:W-:-:S04]  /*19a0*/  IADD3 R3, PT, PT, R9, -0x1, RZ ;  /* 0xffffffff09037810 */ /* 0x000fc80007ffe0ff */
[----:B------:R-:W-:-:S13]  /*19b0*/  ISETP.GE.U32.AND P0, PT, R3, 0xfe, PT ;  /* 0x000000fe0300780c */ /* 0x000fda0003f06070 */
[----:B------:R-:W-:Y:S05]  /*19c0*/  @!P0 BRA `(.L_x_20) ;  /* 0x0000000000808947 */ /* 0x000fea0003800000 */
[----:B------:R-:W-:-:S13]  /*19d0*/  ISETP.GT.AND P0, PT, R9, 0xfe, PT ;  /* 0x000000fe0900780c */ /* 0x000fda0003f04270 */
[----:B------:R-:W-:Y:S05]  /*19e0*/  @P0 BRA `(.L_x_21) ;  /* 0x00000000006c0947 */ /* 0x000fea0003800000 */
[----:B------:R-:W-:-:S13]  /*19f0*/  ISETP.GE.AND P0, PT, R9, 0x1, PT ;  /* 0x000000010900780c */ /* 0x000fda0003f06270 */
[----:B------:R-:W-:Y:S05]  /*1a00*/  @P0 BRA `(.L_x_22) ;  /* 0x0000000000740947 */ /* 0x000fea0003800000 */
[----:B------:R-:W-:Y:S02]  /*1a10*/  ISETP.GE.AND P0, PT, R9, -0x18, PT ;  /* 0xffffffe80900780c */ /* 0x000fe40003f06270 */
[----:B------:R-:W-:-:S11]  /*1a20*/  LOP3.LUT R0, R0, 0x80000000, RZ, 0xc0, !PT ;  /* 0x8000000000007812 */ /* 0x000fd600078ec0ff */
[----:B------:R-:W-:Y:S05]  /*1a30*/  @!P0 BRA `(.L_x_22) ;  /* 0x0000000000688947 */ /* 0x000fea0003800000 */
[CCC-:B------:R-:W-:Y:S01]  /*1a40*/  FFMA.RZ R3, R14.reuse, R10.reuse, R7.reuse ;  /* 0x0000000a0e037223 */ /* 0x1c0fe2000000c007 */
[CCC-:B------:R-:W-:Y:S01]  /*1a50*/  FFMA.RM R8, R14.reuse, R10.reuse, R7.reuse ;  /* 0x0000000a0e087223 */ /* 0x1c0fe20000004007 */
[C---:B------:R-:W-:Y:S02]  /*1a60*/  ISETP.NE.AND P2, PT, R9.reuse, RZ, PT ;  /* 0x000000ff0900720c */ /* 0x040fe40003f45270 */
[----:B------:R-:W-:Y:S02]  /*1a70*/  ISETP.NE.AND P1, PT, R9, RZ, PT ;  /* 0x000000ff0900720c */ /* 0x000fe40003f25270 */
[----:B------:R-:W-:Y:S01]  /*1a80*/  LOP3.LUT R5, R3, 0x7fffff, RZ, 0xc0, !PT ;  /* 0x007fffff03057812 */ /* 0x000fe200078ec0ff */
[----:B------:R-:W-:Y:S01]  /*1a90*/  FFMA.RP R3, R14, R10, R7 ;  /* 0x0000000a0e037223 */ /* 0x000fe20000008007 */
[C---:B------:R-:W-:Y:S01]  /*1aa0*/  VIADD R10, R9.reuse, 0x20 ;  /* 0x00000020090a7836 */ /* 0x040fe20000000000 */
[----:B------:R-:W-:Y:S02]  /*1ab0*/  IADD3 R7, PT, PT, -R9, RZ, RZ ;  /* 0x000000ff09077210 */ /* 0x000fe40007ffe1ff */
[----:B------:R-:W-:-:S02]  /*1ac0*/  LOP3.LUT R5, R5, 0x800000, RZ, 0xfc, !PT ;  /* 0x0080000005057812 */ /* 0x000fc400078efcff */
[----:B------:R-:W-:Y:S02]  /*1ad0*/  FSETP.NEU.FTZ.AND P0, PT, R3, R8, PT ;  /* 0x000000080300720b */ /* 0x000fe40003f1d000 */
[----:B------:R-:W-:Y:S02]  /*1ae0*/  SHF.L.U32 R10, R5, R10, RZ ;  /* 0x0000000a050a7219 */ /* 0x000fe400000006ff */
[----:B------:R-:W-:Y:S02]  /*1af0*/  SEL R8, R7, RZ, P2 ;  /* 0x000000ff07087207 */ /* 0x000fe40001000000 */
[----:B------:R-:W-:Y:S02]  /*1b00*/  ISETP.NE.AND P1, PT, R10, RZ, P1 ;  /* 0x000000ff0a00720c */ /* 0x000fe40000f25270 */
[----:B------:R-:W-:Y:S02]  /*1b10*/  SHF.R.U32.HI R8, RZ, R8, R5 ;  /* 0x00000008ff087219 */ /* 0x000fe40000011605 */
[----:B------:R-:W-:-:S02]  /*1b20*/  PLOP3.LUT P0, PT, P0, P1, PT, 0xf8, 0x8f ;  /* 0x00000000008f781c */ /* 0x000fc40000703f70 */
[----:B------:R-:W-:Y:S02]  /*1b30*/  SHF.R.U32.HI R10, RZ, 0x1, R8 ;  /* 0x00000001ff0a7819 */ /* 0x000fe40000011608 */
[----:B------:R-:W-:-:S04]  /*1b40*/  SEL R3, RZ, 0x1, !P0 ;  /* 0x00000001ff037807 */ /* 0x000fc80004000000 */
[----:B------:R-:W-:-:S04]  /*1b50*/  LOP3.LUT R3, R3, 0x1, R10, 0xf8, !PT ;  /* 0x0000000103037812 */ /* 0x000fc800078ef80a */
[----:B------:R-:W-:-:S04]  /*1b60*/  LOP3.LUT R3, R3, R8, RZ, 0xc0, !PT ;  /* 0x0000000803037212 */ /* 0x000fc800078ec0ff */
[----:B------:R-:W-:-:S04]  /*1b70*/  IADD3 R3, PT, PT, R10, R3, RZ ;  /* 0x000000030a037210 */ /* 0x000fc80007ffe0ff */
[----:B------:R-:W-:Y:S01]  /*1b80*/  LOP3.LUT R0, R3, R0, RZ, 0xfc, !PT ;  /* 0x0000000003007212 */ /* 0x000fe200078efcff */
[----:B------:R-:W-:Y:S06]  /*1b90*/  BRA `(.L_x_22) ;  /* 0x0000000000107947 */ /* 0x000fec0003800000 */
.L_x_21:
[----:B------:R-:W-:-:S04]  /*1ba0*/  LOP3.LUT R0, R0, 0x80000000, RZ, 0xc0, !PT ;  /* 0x8000000000007812 */ /* 0x000fc800078ec0ff */
[----:B------:R-:W-:Y:S01]  /*1bb0*/  LOP3.LUT R0, R0, 0x7f800000, RZ, 0xfc, !PT ;  /* 0x7f80000000007812 */ /* 0x000fe200078efcff */
[----:B------:R-:W-:Y:S06]  /*1bc0*/  BRA `(.L_x_22) ;  /* 0x0000000000047947 */ /* 0x000fec0003800000 */
.L_x_20:
[----:B------:R-:W-:-:S07]  /*1bd0*/  LEA R0, R8, R0, 0x17 ;  /* 0x0000000008007211 */ /* 0x000fce00078eb8ff */
.L_x_22:
[----:B------:R-:W-:Y:S05]  /*1be0*/  BSYNC.RECONVERGENT B2 ;  /* 0x0000000000027941 */ /* 0x000fea0003800200 */
.L_x_19:
[----:B------:R-:W-:Y:S05]  /*1bf0*/  BRA `(.L_x_23) ;  /* 0x0000000000207947 */ /* 0x000fea0003800000 */
.L_x_18:
[----:B------:R-:W-:-:S04]  /*1c00*/  LOP3.LUT R0, R3, 0x80000000, R0, 0x48, !PT ;  /* 0x8000000003007812 */ /* 0x000fc800078e4800 */
[----:B------:R-:W-:Y:S01]  /*1c10*/  LOP3.LUT R0, R0, 0x7f800000, RZ, 0xfc, !PT ;  /* 0x7f80000000007812 */ /* 0x000fe200078efcff */
[----:B------:R-:W-:Y:S06]  /*1c20*/  BRA `(.L_x_23) ;  /* 0x0000000000147947 */ /* 0x000fec0003800000 */
.L_x_17:
[----:B------:R-:W-:Y:S01]  /*1c30*/  LOP3.LUT R0, R3, 0x80000000, R0, 0x48, !PT ;  /* 0x8000000003007812 */ /* 0x000fe200078e4800 */
[----:B------:R-:W-:Y:S06]  /*1c40*/  BRA `(.L_x_23) ;  /* 0x00000000000c7947 */ /* 0x000fec0003800000 */
.L_x_16:
[----:B------:R-:W0:Y:S01]  /*1c50*/  MUFU.RSQ R0, -QNAN ;  /* 0xffc0000000007908 */ /* 0x000e220000001400 */
[----:B------:R-:W-:Y:S05]  /*1c60*/  BRA `(.L_x_23) ;  /* 0x0000000000047947 */ /* 0x000fea0003800000 */
.L_x_15:
[----:B------:R-:W-:-:S07]  /*1c70*/  FADD.FTZ R0, R0, R3 ;  /* 0x0000000300007221 */ /* 0x000fce0000010000 */
.L_x_23:
[----:B------:R-:W-:Y:S05]  /*1c80*/  BSYNC.RECONVERGENT B1 ;  /* 0x0000000000017941 */ /* 0x000fea0003800200 */
.L_x_13:
[----:B------:R-:W-:-:S04]  /*1c90*/  HFMA2 R7, -RZ, RZ, 0, 0 ;  /* 0x00000000ff077431 */ /* 0x000fc800000001ff */
[----:B0-----:R-:W-:Y:S05]  /*1ca0*/  RET.REL.NODEC R6 `(accumulate_kernel_eval) ;  /* 0xffffffe006d47950 */ /* 0x001fea0003c3ffff */
.L_x_24:
[----:B------:R-:W-:-:S00]  /*1cb0*/  BRA `(.L_x_24) ;  /* 0xfffffffc00fc7947 */ /* 0x000fc0000383ffff */
[----:B------:R-:W-:-:S00]  /*1cc0*/  NOP ;  /* 0x0000000000007918 */ /* 0x000fc00000000000 */
        /* <DEDUP_REMOVED lines=11> */
.L_x_69:


//--------------------- .text.accumulate_moments  --------------------------
	.section	.text.accumulate_moments,"ax",@progbits
	.align	128
        .global         accumulate_moments
        .type           accumulate_moments,@function
        .size           accumulate_moments,(.L_x_74 - accumulate_moments)
        .other          accumulate_moments,@"STO_CUDA_ENTRY STV_DEFAULT"
accumulate_moments:
.text.accumulate_moments:
        /* <DEDUP_REMOVED lines=10> */
[----:B------:R-:W2:Y:S02]  /*00a0*/  LDCU UR6, c[0x0][0x380] ;  /* 0x00007000ff0677ac */ /* 0x000ea40008000800 */
[----:B--2---:R-:W-:Y:S01]  /*00b0*/  UISETP.NE.AND UP0, UPT, UR6, URZ, UPT ;  /* 0x000000ff0600728c */ /* 0x004fe2000bf05270 */
[----:B0-----:R-:W-:-:S06]  /*00c0*/  IMAD.WIDE R2, R0, 0x4, R2 ;  /* 0x0000000400027825 */ /* 0x001fcc00078e0202 */
[----:B-1----:R0:W5:Y:S02]  /*00d0*/  LDG.E R2, desc[UR4][R2.64] ;  /* 0x0000000402027981 */ /* 0x002164000c1e1900 */
[----:B------:R-:W-:Y:S05]  /*00e0*/  BRA.U !UP0, `(.L_x_25) ;  /* 0x0000000108507547 */ /* 0x000fea000b800000 */
[----:B------:R-:W1:Y:S02]  /*00f0*/  LDCU.64 UR6, c[0x0][0x398] ;  /* 0x00007300ff0677ac */ /* 0x000e640008000a00 */
[----:B-1---5:R-:W-:-:S04]  /*0100*/  FSETP.GT.AND P0, PT, R2, UR7, PT ;  /* 0x0000000702007c0b */ /* 0x022fc8000bf04000 */
[----:B------:R-:W-:-:S13]  /*0110*/  FSETP.LT.OR P0, PT, R2, UR6, P0 ;  /* 0x0000000602007c0b */ /* 0x000fda0008701400 */
[----:B------:R-:W-:Y:S05]  /*0120*/  @P0 EXIT ;  /* 0x000000000000094d */ /* 0x000fea0003800000 */
[----:B------:R-:W1:Y:S08]  /*0130*/  LDC.64 R4, c[0x0][0x3a8] ;  /* 0x0000ea00ff047b82 */ /* 0x000e700000000a00 */
[----:B------:R-:W2:Y:S08]  /*0140*/  LDC.64 R6, c[0x0][0x3b0] ;  /* 0x0000ec00ff067b82 */ /* 0x000eb00000000a00 */
[----:B------:R-:W3:Y:S01]  /*0150*/  LDC.64 R8, c[0x0][0x3b8] ;  /* 0x0000ee00ff087b82 */ /* 0x000ee20000000a00 */
[----:B-1----:R-:W-:-:S05]  /*0160*/  IMAD.WIDE R4, R0, 0x4, R4 ;  /* 0x0000000400047825 */ /* 0x002fca00078e0204 */
[----:B0-----:R-:W4:Y:S01]  /*0170*/  LDG.E R3, desc[UR4][R4.64] ;  /* 0x0000000404037981 */ /* 0x001f22000c1e1900 */
[----:B--2---:R-:W-:Y:S01]  /*0180*/  IMAD.WIDE R6, R0, 0x4, R6 ;  /* 0x0000000400067825 */ /* 0x004fe200078e0206 */
[----:B----4-:R-:W-:-:S05]  /*0190*/  IADD3 R3, PT, PT, R3, 0x1, RZ ;  /* 0x0000000103037810 */ /* 0x010fca0007ffe0ff */
[----:B------:R-:W-:Y:S04]  /*01a0*/  STG.E desc[UR4][R4.64], R3 ;  /* 0x0000000304007986 */ /* 0x000fe8000c101904 */
[----:B------:R-:W2:Y:S01]  /*01b0*/  LDG.E R11, desc[UR4][R6.64] ;  /* 0x00000004060b7981 */ /* 0x000ea2000c1e1900 */
[----:B---3--:R-:W-:-:S04]  /*01c0*/  IMAD.WIDE R8, R0, 0x4, R8 ;  /* 0x0000000400087825 */ /* 0x008fc800078e0208 */
[----:B--2---:R-:W-:-:S05]  /*01d0*/  FADD R11, R2, R11 ;  /* 0x0000000b020b7221 */ /* 0x004fca0000000000 */
[----:B------:R-:W-:Y:S04]  /*01e0*/  STG.E desc[UR4][R6.64], R11 ;  /* 0x0000000b06007986 */ /* 0x000fe8000c101904 */
[----:B------:R-:W2:Y:S02]  /*01f0*/  LDG.E R13, desc[UR4][R8.64] ;  /* 0x00000004080d7981 */ /* 0x000ea4000c1e1900 */
[----:B--2---:R-:W-:-:S05]  /*0200*/  FFMA R13, R2, R2, R13 ;  /* 0x00000002020d7223 */ /* 0x004fca000000000d */
[----:B------:R-:W-:Y:S01]  /*0210*/  STG.E desc[UR4][R8.64], R13 ;  /* 0x0000000d08007986 */ /* 0x000fe2000c101904 */
[----:B------:R-:W-:Y:S05]  /*0220*/  EXIT ;  /* 0x000000000000794d */ /* 0x000fea0003800000 */
.L_x_25:
[----:B------:R-:W1:Y:S01]  /*0230*/  LDC.64 R4, c[0x0][0x390] ;  /* 0x0000e400ff047b82 */ /* 0x000e620000000a00 */
[----:B------:R-:W2:Y:S01]  /*0240*/  LDCU.64 UR8, c[0x0][0x398] ;  /* 0x00007300ff0877ac */ /* 0x000ea20008000a00 */
[----:B------:R-:W3:Y:S01]  /*0250*/  LDCU.64 UR6, c[0x0][0x3a0] ;  /* 0x00007400ff0677ac */ /* 0x000ee20008000a00 */
[----:B-1----:R-:W-:-:S05]  /*0260*/  IMAD.WIDE R4, R0, 0x4, R4 ;  /* 0x0000000400047825 */ /* 0x002fca00078e0204 */
[----:B0-----:R-:W3:Y:S01]  /*0270*/  LDG.E R3, desc[UR4][R4.64] ;  /* 0x0000000404037981 */ /* 0x001ee2000c1e1900 */
[----:B--2--5:R-:W-:-:S04]  /*0280*/  FSETP.GT.AND P0, PT, R2, UR9, PT ;  /* 0x0000000902007c0b */ /* 0x024fc8000bf04000 */
[----:B------:R-:W-:Y:S02]  /*0290*/  FSETP.LT.OR P0, PT, R2, UR8, P0 ;  /* 0x0000000802007c0b */ /* 0x000fe40008701400 */
[----:B---3--:R-:W-:-:S04]  /*02a0*/  FSETP.GT.AND P1, PT, R3, UR7, PT ;  /* 0x0000000703007c0b */ /* 0x008fc8000bf24000 */
[----:B------:R-:W-:-:S04]  /*02b0*/  FSETP.LT.OR P1, PT, R3, UR6, P1 ;  /* 0x0000000603007c0b */ /* 0x000fc80008f21400 */
[----:B------:R-:W-:-:S13]  /*02c0*/  PLOP3.LUT P0, PT, P0, P1, PT, 0xf8, 0x8f ;  /* 0x00000000008f781c */ /* 0x000fda0000703f70 */
[----:B------:R-:W-:Y:S05]  /*02d0*/  @P0 EXIT ;  /* 0x000000000000094d */ /* 0x000fea0003800000 */
[----:B------:R-:W0:Y:S02]  /*02e0*/  LDC.64 R4, c[0x0][0x3a8] ;  /* 0x0000ea00ff047b82 */ /* 0x000e240000000a00 */
[----:B0-----:R-:W-:-:S06]  /*02f0*/  IMAD.WIDE R6, R0, 0x4, R4 ;  /* 0x0000000400067825 */ /* 0x001fcc00078e0204 */
[----:B------:R-:W0:Y:S01]  /*0300*/  LDC.64 R4, c[0x0][0x3b0] ;  /* 0x0000ec00ff047b82 */ /* 0x000e220000000a00 */
[----:B------:R-:W2:Y:S02]  /*0310*/  LDG.E R8, desc[UR4][R6.64] ;  /* 0x0000000406087981 */ /* 0x000ea4000c1e1900 */
[----:B--2---:R-:W-:Y:S01]  /*0320*/  IADD3 R13, PT, PT, R8, 0x1, RZ ;  /* 0x00000001080d7810 */ /* 0x004fe20007ffe0ff */
[----:B0-----:R-:W-:-:S04]  /*0330*/  IMAD.WIDE R8, R0, 0x4, R4 ;  /* 0x0000000400087825 */ /* 0x001fc800078e0204 */
[----:B------:R-:W0:Y:S01]  /*0340*/  LDC.64 R4, c[0x0][0x3b8] ;  /* 0x0000ee00ff047b82 */ /* 0x000e220000000a00 */
[----:B------:R1:W-:Y:S04]  /*0350*/  STG.E desc[UR4][R6.64], R13 ;  /* 0x0000000d06007986 */ /* 0x0003e8000c101904 */
[----:B------:R-:W2:Y:S03]  /*0360*/  LDG.E R11, desc[UR4][R8.64] ;  /* 0x00000004080b7981 */ /* 0x000ea6000c1e1900 */
[----:B-1----:R-:W1:Y:S01]  /*0370*/  LDC.64 R6, c[0x0][0x3c8] ;  /* 0x0000f200ff067b82 */ /* 0x002e620000000a00 */
[----:B--2---:R-:W-:Y:S01]  /*0380*/  FADD R15, R2, R11 ;  /* 0x0000000b020f7221 */ /* 0x004fe20000000000 */
[----:B0-----:R-:W-:-:S06]  /*0390*/  IMAD.WIDE R10, R0, 0x4, R4 ;  /* 0x00000004000a7825 */ /* 0x001fcc00078e0204 */
[----:B------:R-:W0:Y:S01]  /*03a0*/  LDC.64 R4, c[0x0][0x3c0] ;  /* 0x0000f000ff047b82 */ /* 0x000e220000000a00 */
[----:B------:R-:W-:Y:S04]  /*03b0*/  STG.E desc[UR4][R8.64], R15 ;  /* 0x0000000f08007986 */ /* 0x000fe8000c101904 */
[----:B------:R-:W2:Y:S01]  /*03c0*/  LDG.E R17, desc[UR4][R10.64] ;  /* 0x000000040a117981 */ /* 0x000ea2000c1e1900 */
[----:B0-----:R-:W-:-:S04]  /*03d0*/  IMAD.WIDE R4, R0, 0x4, R4 ;  /* 0x0000000400047825 */ /* 0x001fc800078e0204 */
[----:B--2---:R-:W-:-:S05]  /*03e0*/  FFMA R17, R2, R2, R17 ;  /* 0x0000000202117223 */ /* 0x004fca0000000011 */
[----:B------:R-:W-:Y:S04]  /*03f0*/  STG.E desc[UR4][R10.64], R17 ;  /* 0x000000110a007986 */ /* 0x000fe8000c101904 */
[----:B------:R-:W2:Y:S01]  /*0400*/  LDG.E R2, desc[UR4][R4.64] ;  /* 0x0000000404027981 */ /* 0x000ea2000c1e1900 */
[----:B-1----:R-:W-:-:S04]  /*0410*/  IMAD.WIDE R6, R0, 0x4, R6 ;  /* 0x0000000400067825 */ /* 0x002fc800078e0206 */
[----:B--2---:R-:W-:-:S05]  /*0420*/  FADD R13, R3, R2 ;  /* 0x00000002030d7221 */ /* 0x004fca0000000000 */
[----:B------:R-:W-:Y:S04]  /*0430*/  STG.E desc[UR4][R4.64], R13 ;  /* 0x0000000d04007986 */ /* 0x000fe8000c101904 */
[----:B------:R-:W2:Y:S02]  /*0440*/  LDG.E R0, desc[UR4][R6.64] ;  /* 0x0000000406007981 */ /* 0x000ea4000c1e1900 */
[----:B--2---:R-:W-:-:S05]  /*0450*/  FFMA R3, R3, R3, R0 ;  /* 0x0000000303037223 */ /* 0x004fca0000000000 */
[----:B------:R-:W-:Y:S01]  /*0460*/  STG.E desc[UR4][R6.64], R3 ;  /* 0x0000000306007986 */ /* 0x000fe2000c101904 */
[----:B------:R-:W-:Y:S05]  /*0470*/  EXIT ;  /* 0x000000000000794d */ /* 0x000fea0003800000 */
.L_x_26:
        /* <DEDUP_REMOVED lines=16> */
.L_x_74:


//--------------------- .text.accumulate_pdf_eval --------------------------
	.section	.text.accumulate_pdf_eval,"ax",@progbits
	.align	128
        .global         accumulate_pdf_eval
        .type           accumulate_pdf_eval,@function
        .size           accumulate_pdf_eval,(.L_x_71 - accumulate_pdf_eval)
        .other          accumulate_pdf_eval,@"STO_CUDA_ENTRY STV_DEFAULT"
accumulate_pdf_eval:
.text.accumulate_pdf_eval:
        /* <DEDUP_REMOVED lines=10> */
[----:B0-----:R-:W-:-:S05]  /*00a0*/  IMAD.WIDE R4, R2, 0x4, R4 ;  /* 0x0000000402047825 */ /* 0x001fca00078e0204 */
[----:B-1----:R-:W2:Y:S02]  /*00b0*/  LDG.E R0, desc[UR6][R4.64] ;  /* 0x0000000604007981 */ /* 0x002ea4000c1e1900 */
[----:B--2---:R-:W-:-:S13]  /*00c0*/  FSETP.GE.AND P0, PT, R0, 100000000, PT ;  /* 0x4cbebc200000780b */ /* 0x004fda0003f06000 */
[----:B------:R-:W-:Y:S05]  /*00d0*/  @P0 EXIT ;  /* 0x000000000000094d */ /* 0x000fea0003800000 */
[----:B------:R-:W0:Y:S01]  /*00e0*/  LDC.64 R4, c[0x0][0x3b8] ;  /* 0x0000ee00ff047b82 */ /* 0x000e220000000a00 */
[----:B------:R-:W1:Y:S01]  /*00f0*/  LDCU UR4, c[0x0][0x380] ;  /* 0x00007000ff0477ac */ /* 0x000e620008000800 */
[----:B0-----:R-:W-:-:S05]  /*0100*/  IMAD.WIDE R4, R2, 0x4, R4 ;  /* 0x0000000402047825 */ /* 0x001fca00078e0204 */
[----:B------:R0:W5:Y:S01]  /*0110*/  LDG.E R12, desc[UR6][R4.64] ;  /* 0x00000006040c7981 */ /* 0x000162000c1e1900 */
[----:B-1----:R-:W-:Y:S01]  /*0120*/  UISETP.NE.AND UP0, UPT, UR4, URZ, UPT ;  /* 0x000000ff0400728c */ /* 0x002fe2000bf05270 */
[----:B------:R-:W-:Y:S08]  /*0130*/  BSSY.RECONVERGENT B0, `(.L_x_27) ;  /* 0x0000074000007945 */ /* 0x000ff00003800200 */
[----:B0-----:R-:W-:Y:S05]  /*0140*/  BRA.U !UP0, `(.L_x_28) ;  /* 0x0000000108747547 */ /* 0x001fea000b800000 */
[----:B------:R-:W0:Y:S01]  /*0150*/  LDCU UR4, c[0x0][0x3c8] ;  /* 0x00007900ff0477ac */ /* 0x000e220008000800 */
[----:B------:R-:W1:Y:S01]  /*0160*/  LDCU UR5, c[0x0][0x3c4] ;  /* 0x00007880ff0577ac */ /* 0x000e620008000800 */
[----:B0-----:R-:W-:-:S04]  /*0170*/  FSETP.GT.AND P0, PT, R0, UR4, PT ;  /* 0x0000000400007c0b */ /* 0x001fc8000bf04000 */
[----:B-1----:R-:W-:-:S13]  /*0180*/  FSETP.LT.OR P0, PT, R0, UR5, P0 ;  /* 0x0000000500007c0b */ /* 0x002fda0008701400 */
[----:B------:R-:W-:Y:S05]  /*0190*/  @P0 EXIT ;  /* 0x000000000000094d */ /* 0x000fea0003800000 */
[----:B------:R-:W0:Y:S08]  /*01a0*/  LDC.64 R6, c[0x0][0x3b0] ;  /* 0x0000ec00ff067b82 */ /* 0x000e300000000a00 */
[----:B------:R-:W1:Y:S01]  /*01b0*/  LDC.64 R8, c[0x0][0x388] ;  /* 0x0000e200ff087b82 */ /* 0x000e620000000a00 */
[----:B0-----:R-:W-:-:S05]  /*01c0*/  IMAD.WIDE R6, R2, 0x4, R6 ;  /* 0x0000000402067825 */ /* 0x001fca00078e0206 */
[----:B------:R-:W2:Y:S01]  /*01d0*/  LDG.E R3, desc[UR6][R6.64] ;  /* 0x0000000606037981 */ /* 0x000ea2000c1e1900 */
[----:B-1----:R-:W-:-:S04]  /*01e0*/  IMAD.WIDE R8, R2, 0x4, R8 ;  /* 0x0000000402087825 */ /* 0x002fc800078e0208 */
[----:B--2---:R-:W-:-:S05]  /*01f0*/  VIADD R3, R3, 0x1 ;  /* 0x0000000103037836 */ /* 0x004fca0000000000 */
[----:B------:R0:W-:Y:S04]  /*0200*/  STG.E desc[UR6][R6.64], R3 ;  /* 0x0000000306007986 */ /* 0x0001e8000c101906 */
[----:B------:R-:W2:Y:S02]  /*0210*/  LDG.E R8, desc[UR6][R8.64] ;  /* 0x0000000608087981 */ /* 0x000ea4000c1e1900 */
[----:B--2---:R-:W-:-:S13]  /*0220*/  ISETP.NE.AND P0, PT, R8, RZ, PT ;  /* 0x000000ff0800720c */ /* 0x004fda0003f05270 */
[----:B0-----:R-:W-:Y:S05]  /*0230*/  @!P0 EXIT ;  /* 0x000000000000894d */ /* 0x001fea0003800000 */
[----:B------:R-:W0:Y:S01]  /*0240*/  LDC.64 R6, c[0x0][0x390] ;  /* 0x0000e400ff067b82 */ /* 0x000e220000000a00 */
[----:B------:R-:W1:Y:S01]  /*0250*/  LDCU UR4, c[0x0][0x3c0] ;  /* 0x00007800ff0477ac */ /* 0x000e620008000800 */
[----:B0-----:R-:W-:-:S06]  /*0260*/  IMAD.WIDE R6, R2, 0x4, R6 ;  /* 0x0000000402067825 */ /* 0x001fcc00078e0206 */
[----:B------:R-:W2:Y:S01]  /*0270*/  LDG.E R7, desc[UR6][R6.64] ;  /* 0x0000000606077981 */ /* 0x000ea2000c1e1900 */
[----:B-1----:R-:W0:Y:S02]  /*0280*/  F2F.F64.F32 R10, UR4 ;  /* 0x00000004000a7d10 */ /* 0x002e240008201800 */
[----:B0-----:R-:W-:Y:S01]  /*0290*/  DMUL R10, R10, 0.5 ;  /* 0x3fe000000a0a7828 */ /* 0x001fe20000000000 */
[----:B--2---:R-:W-:-:S05]  /*02a0*/  FADD R0, R0, -R7 ;  /* 0x8000000700007221 */ /* 0x004fca0000000000 */
[----:B------:R-:W0:Y:S02]  /*02b0*/  F2F.F64.F32 R8, |R0| ;  /* 0x4000000000087310 */ /* 0x000e240000201800 */
[----:B0-----:R-:W-:Y:S01]  /*02c0*/  DSETP.GT.AND P0, PT, R10, R8, PT ;  /* 0x000000080a00722a */ /* 0x001fe20003f04000 */
[----:B------:R-:W-:-:S13]  /*02d0*/  FADD R9, |R0|, -RZ ;  /* 0x800000ff00097221 */ /* 0x000fda0000000200 */
[----:B------:R-:W-:Y:S05]  /*02e0*/  @!P0 BRA `(.L_x_29) ;  /* 0x0000000400608947 */ /* 0x000fea0003800000 */
[----:B-----5:R-:W-:-:S05]  /*02f0*/  VIADD R3, R12, 0x1 ;  /* 0x000000010c037836 */ /* 0x020fca0000000000 */
[----:B------:R0:W-:Y:S01]  /*0300*/  STG.E desc[UR6][R4.64], R3 ;  /* 0x0000000304007986 */ /* 0x0001e2000c101906 */
[----:B------:R-:W-:Y:S05]  /*0310*/  BRA `(.L_x_29) ;  /* 0x0000000400547947 */ /* 0x000fea0003800000 */
.L_x_28:
[----:B------:R-:W0:Y:S01]  /*0320*/  LDC.64 R6, c[0x0][0x3a8] ;  /* 0x0000ea00ff067b82 */ /* 0x000e220000000a00 */
[----:B------:R-:W1:Y:S01]  /*0330*/  LDCU UR8, c[0x0][0x3c8] ;  /* 0x00007900ff0877ac */ /* 0x000e620008000800 */
[----:B------:R-:W2:Y:S01]  /*0340*/  LDCU.64 UR4, c[0x0][0x3d0] ;  /* 0x00007a00ff0477ac */ /* 0x000ea20008000a00 */
[----:B------:R-:W3:Y:S01]  /*0350*/  LDCU UR9, c[0x0][0x3c4] ;  /* 0x00007880ff0977ac */ /* 0x000ee20008000800 */
[----:B0-----:R-:W-:-:S06]  /*0360*/  IMAD.WIDE R6, R2, 0x4, R6 ;  /* 0x0000000402067825 */ /* 0x001fcc00078e0206 */
[----:B------:R-:W2:Y:S01]  /*0370*/  LDG.E R6, desc[UR6][R6.64] ;  /* 0x0000000606067981 */ /* 0x000ea2000c1e1900 */
[----:B-1----:R-:W-:-:S04]  /*0380*/  FSETP.GT.AND P1, PT, R0, UR8, PT ;  /* 0x0000000800007c0b */ /* 0x002fc8000bf24000 */
[----:B---3--:R-:W-:Y:S02]  /*0390*/  FSETP.LT.OR P1, PT, R0, UR9, P1 ;  /* 0x0000000900007c0b */ /* 0x008fe40008f21400 */
[----:B--2---:R-:W-:-:S04]  /*03a0*/  FSETP.GT.AND P0, PT, R6, UR5, PT ;  /* 0x0000000506007c0b */ /* 0x004fc8000bf04000 */
[----:B------:R-:W-:-:S04]  /*03b0*/  FSETP.LT.OR P0, PT, R6, UR4, P0 ;  /* 0x0000000406007c0b */ /* 0x000fc80008701400 */
[----:B------:R-:W-:-:S13]  /*03c0*/  PLOP3.LUT P0, PT, P1, P0, PT, 0xf8, 0x8f ;  /* 0x00000000008f781c */ /* 0x000fda0000f01f70 */
        /* <DEDUP_REMOVED lines=11> */
[----:B------:R-:W0:Y:S08]  /*0480*/  LDC.64 R10, c[0x0][0x390] ;  /* 0x0000e400ff0a7b82 */ /* 0x000e300000000a00 */
[----:B------:R-:W1:Y:S08]  /*0490*/  LDC.64 R8, c[0x0][0x398] ;  /* 0x0000e600ff087b82 */ /* 0x000e700000000a00 */
[----:B------:R-:W2:Y:S01]  /*04a0*/  LDC R15, c[0x0][0x3c0] ;  /* 0x0000f000ff0f7b82 */ /* 0x000ea20000000800 */
[----:B0-----:R-:W-:-:S06]  /*04b0*/  IMAD.WIDE R10, R2, 0x4, R10 ;  /* 0x00000004020a7825 */ /* 0x001fcc00078e020a */
[----:B------:R-:W3:Y:S01]  /*04c0*/  LDG.E R11, desc[UR6][R10.64] ;  /* 0x000000060a0b7981 */ /* 0x000ee2000c1e1900 */
[----:B-1----:R-:W-:-:S05]  /*04d0*/  IMAD.WIDE R8, R2, 0x4, R8 ;  /* 0x0000000402087825 */ /* 0x002fca00078e0208 */
[----:B------:R0:W5:Y:S01]  /*04e0*/  LDG.E R7, desc[UR6][R8.64] ;  /* 0x0000000608077981 */ /* 0x000162000c1e1900 */
[----:B------:R-:W-:Y:S01]  /*04f0*/  BSSY.RECONVERGENT B1, `(.L_x_30) ;  /* 0x0000010000017945 */ /* 0x000fe20003800200 */
[----:B--2---:R-:W1:Y:S02]  /*0500*/  MUFU.RCP R3, R15 ;  /* 0x0000000f00037308 */ /* 0x004e640000001000 */
[----:B-1----:R-:W-:-:S04]  /*0510*/  FFMA R14, R3, -R15, 1 ;  /* 0x3f800000030e7423 */ /* 0x002fc8000000080f */
[----:B------:R-:W-:Y:S01]  /*0520*/  FFMA R3, R3, R14, R3 ;  /* 0x0000000e03037223 */ /* 0x000fe20000000003 */
[----:B---3--:R-:W-:-:S04]  /*0530*/  FADD R0, -R0, R11 ;  /* 0x0000000b00007221 */ /* 0x008fc80000000100 */
[----:B------:R-:W1:Y:S01]  /*0540*/  FCHK P0, |R0|, R15 ;  /* 0x0000000f00007302 */ /* 0x000e620000000200 */
[----:B------:R-:W-:-:S04]  /*0550*/  FFMA R13, |R0|, R3, RZ ;  /* 0x00000003000d7223 */ /* 0x000fc800000002ff */
[----:B------:R-:W-:-:S04]  /*0560*/  FFMA R14, R13, -R15, |R0| ;  /* 0x8000000f0d0e7223 */ /* 0x000fc80000000400 */
[----:B------:R-:W-:Y:S01]  /*0570*/  FFMA R3, R3, R14, R13 ;  /* 0x0000000e03037223 */ /* 0x000fe2000000000d */
[----:B01----:R-:W-:Y:S06]  /*0580*/  @!P0 BRA `(.L_x_31) ;  /* 0x0000000000188947 */ /* 0x003fec0003800000 */
[----:B------:R-:W0:Y:S01]  /*0590*/  LDCU UR4, c[0x0][0x3c0] ;  /* 0x00007800ff0477ac */ /* 0x000e220008000800 */
[----:B------:R-:W-:Y:S01]  /*05a0*/  FADD R0, |R0|, -RZ ;  /* 0x800000ff00007221 */ /* 0x000fe20000000200 */
[----:B------:R-:W-:Y:S02]  /*05b0*/  MOV R8, 0x5e0 ;  /* 0x000005e000087802 */ /* 0x000fe40000000f00 */
[----:B0-----:R-:W-:-:S07]  /*05c0*/  MOV R3, UR4 ;  /* 0x0000000400037c02 */ /* 0x001fce0008000f00 */
[----:B-----5:R-:W-:Y:S05]  /*05d0*/  CALL.REL.NOINC `($__internal_2_$__cuda_sm3x_div_rn_noftz_f32_slowpath) ;  /* 0x00000004008c7944 */ /* 0x020fea0003c00000 */
[----:B------:R-:W-:-:S07]  /*05e0*/  IMAD.MOV.U32 R3, RZ, RZ, R0 ;  /* 0x000000ffff037224 */ /* 0x000fce00078e0000 */
.L_x_31:
[----:B------:R-:W-:Y:S05]  /*05f0*/  BSYNC.RECONVERGENT B1 ;  /* 0x0000000000017941 */ /* 0x000fea0003800200 */
.L_x_30:
[----:B------:R-:W0:Y:S01]  /*0600*/  LDC R11, c[0x0][0x3cc] ;  /* 0x0000f300ff0b7b82 */ /* 0x000e220000000800 */
[----:B-----5:R-:W-:Y:S01]  /*0610*/  FADD R0, -R6, R7 ;  /* 0x0000000706007221 */ /* 0x020fe20000000100 */
[----:B------:R-:W-:Y:S01]  /*0620*/  BSSY.RECONVERGENT B1, `(.L_x_32) ;  /* 0x0000010000017945 */ /* 0x000fe20003800200 */
[----:B------:R-:W-:Y:S01]  /*0630*/  FMUL R6, R3, 0.5 ;  /* 0x3f00000003067820 */ /* 0x000fe20000400000 */
[----:B0-----:R-:W0:Y:S08]  /*0640*/  MUFU.RCP R8, R11 ;  /* 0x0000000b00087308 */ /* 0x001e300000001000 */
[----:B------:R-:W1:Y:S01]  /*0650*/  FCHK P0, |R0|, R11 ;  /* 0x0000000b00007302 */ /* 0x000e620000000200 */
[----:B0-----:R-:W-:-:S04]  /*0660*/  FFMA R9, R8, -R11, 1 ;  /* 0x3f80000008097423 */ /* 0x001fc8000000080b */
[----:B------:R-:W-:-:S04]  /*0670*/  FFMA R9, R8, R9, R8 ;  /* 0x0000000908097223 */ /* 0x000fc80000000008 */
[----:B------:R-:W-:-:S04]  /*0680*/  FFMA R7, |R0|, R9, RZ ;  /* 0x0000000900077223 */ /* 0x000fc800000002ff */
[----:B------:R-:W-:-:S04]  /*0690*/  FFMA R8, R7, -R11, |R0| ;  /* 0x8000000b07087223 */ /* 0x000fc80000000400 */
[----:B------:R-:W-:Y:S01]  /*06a0*/  FFMA R7, R9, R8, R7 ;  /* 0x0000000809077223 */ /* 0x000fe20000000007 */
[----:B-1----:R-:W-:Y:S06]  /*06b0*/  @!P0 BRA `(.L_x_33) ;  /* 0x0000000000188947 */ /* 0x002fec0003800000 */
[----:B------:R-:W0:Y:S01]  /*06c0*/  LDCU UR4, c[0x0][0x3cc] ;  /* 0x00007980ff0477ac */ /* 0x000e220008000800 */
[----:B------:R-:W-:Y:S01]  /*06d0*/  FADD R0, |R0|, -RZ ;  /* 0x800000ff00007221 */ /* 0x000fe20000000200 */
[----:B------:R-:W-:Y:S01]  /*06e0*/  MOV R8, 0x710 ;  /* 0x0000071000087802 */ /* 0x000fe20000000f00 */
[----:B0-----:R-:W-:-:S07]  /*06f0*/  IMAD.U32 R3, RZ, RZ, UR4 ;  /* 0x00000004ff037e24 */ /* 0x001fce000f8e00ff */
[----:B------:R-:W-:Y:S05]  /*0700*/  CALL.REL.NOINC `($__internal_2_$__cuda_sm3x_div_rn_noftz_f32_slowpath) ;  /* 0x0000000400407944 */ /* 0x000fea0003c00000 */
[----:B------:R-:W-:-:S07]  /*0710*/  MOV R7, R0 ;  /* 0x0000000000077202 */ /* 0x000fce0000000f00 */
.L_x_33:
[----:B------:R-:W-:Y:S05]  /*0720*/  BSYNC.RECONVERGENT B1 ;  /* 0x0000000000017941 */ /* 0x000fea0003800200 */
.L_x_32:
[----:B------:R-:W-:Y:S01]  /*0730*/  FMUL R7, R7, 0.5 ;  /* 0x3f00000007077820 */ /* 0x000fe20000400000 */
[----:B------:R-:W-:Y:S03]  /*0740*/  BSSY.RECONVERGENT B1, `(.L_x_34) ;  /* 0x000000f000017945 */ /* 0x000fe60003800200 */
[----:B------:R-:W-:-:S04]  /*0750*/  FMUL R7, R7, R7 ;  /* 0x0000000707077220 */ /* 0x000fc80000400000 */
[----:B------:R-:W-:-:S04]  /*0760*/  FFMA R0, R6, R6, R7 ;  /* 0x0000000606007223 */ /* 0x000fc80000000007 */
[----:B------:R-:W-:Y:S01]  /*0770*/  VIADD R6, R0, 0xf3000000 ;  /* 0xf300000000067836 */ /* 0x000fe20000000000 */
[----:B------:R0:W1:Y:S04]  /*0780*/  MUFU.RSQ R3, R0 ;  /* 0x0000000000037308 */ /* 0x0000680000001400 */
[----:B------:R-:W-:-:S13]  /*0790*/  ISETP.GT.U32.AND P0, PT, R6, 0x727fffff, PT ;  /* 0x727fffff0600780c */ /* 0x000fda0003f04070 */
[----:B01----:R-:W-:Y:S05]  /*07a0*/  @!P0 BRA `(.L_x_35) ;  /* 0x0000000000108947 */ /* 0x003fea0003800000 */
[----:B------:R-:W-:-:S07]  /*07b0*/  MOV R10, 0x7d0 ;  /* 0x000007d0000a7802 */ /* 0x000fce0000000f00 */
[----:B------:R-:W-:Y:S05]  /*07c0*/  CALL.REL.NOINC `($__internal_1_$__cuda_sm20_sqrt_rn_f32_slowpath) ;  /* 0x0000000000b87944 */ /* 0x000fea0003c00000 */
[----:B------:R-:W-:Y:S01]  /*07d0*/  IMAD.MOV.U32 R9, RZ, RZ, R3 ;  /* 0x000000ffff097224 */ /* 0x000fe200078e0003 */
[----:B------:R-:W-:Y:S06]  /*07e0*/  BRA `(.L_x_36) ;  /* 0x0000000000107947 */ /* 0x000fec0003800000 */
.L_x_35:
[----:B------:R-:W-:Y:S01]  /*07f0*/  FMUL.FTZ R9, R0, R3 ;  /* 0x0000000300097220 */ /* 0x000fe20000410000 */
[----:B------:R-:W-:-:S03]  /*0800*/  FMUL.FTZ R3, R3, 0.5 ;  /* 0x3f00000003037820 */ /* 0x000fc60000410000 */
[----:B------:R-:W-:-:S04]  /*0810*/  FFMA R0, -R9, R9, R0 ;  /* 0x0000000909007223 */ /* 0x000fc80000000100 */
[----:B------:R-:W-:-:S07]  /*0820*/  FFMA R9, R0, R3, R9 ;  /* 0x0000000300097223 */ /* 0x000fce0000000009 */
.L_x_36:
[----:B------:R-:W-:Y:S05]  /*0830*/  BSYNC.RECONVERGENT B1 ;  /* 0x0000000000017941 */ /* 0x000fea0003800200 */
.L_x_34:
[----:B------:R-:W-:-:S13]  /*0840*/  FSETP.GEU.AND P0, PT, R9, 1, PT ;  /* 0x3f8000000900780b */ /* 0x000fda0003f0e000 */
[----:B------:R-:W-:-:S05]  /*0850*/  @!P0 IADD3 R3, PT, PT, R12, 0x1, RZ ;  /* 0x000000010c038810 */ /* 0x000fca0007ffe0ff */
[----:B------:R1:W-:Y:S02]  /*0860*/  @!P0 STG.E desc[UR6][R4.64], R3 ;  /* 0x0000000304008986 */ /* 0x0003e4000c101906 */
.L_x_29:
[----:B------:R-:W-:Y:S05]  /*0870*/  BSYNC.RECONVERGENT B0 ;  /* 0x0000000000007941 */ /* 0x000fea0003800200 */
.L_x_27:
[----:B------:R-:W2:Y:S02]  /*0880*/  LDCU UR5, c[0x0][0x3e0] ;  /* 0x00007c00ff0577ac */ /* 0x000ea40008000800 */
[----:B--2--5:R-:W-:-:S13]  /*0890*/  ISETP.GE.AND P0, PT, R12, UR5, PT ;  /* 0x000000050c007c0c */ /* 0x024fda000bf06270 */
[----:B------:R-:W-:Y:S05]  /*08a0*/  @P0 EXIT ;  /* 0x000000000000094d */ /* 0x000fea0003800000 */
[----:B------:R-:W2:Y:S01]  /*08b0*/  LDCU.64 UR8, c[0x0][0x3d8] ;  /* 0x00007b00ff0877ac */ /* 0x000ea20008000a00 */
[----:B------:R-:W-:Y:S01]  /*08c0*/  IMAD R0, R2, UR5, RZ ;  /* 0x0000000502007c24 */ /* 0x000fe2000f8e02ff */
[----:B------:R-:W-:-:S04]  /*08d0*/  USHF.R.S32.HI UR4, URZ, 0x1f, UR5 ;  /* 0x0000001fff047899 */ /* 0x000fc80008011405 */
[----:B01----:R-:W-:-:S04]  /*08e0*/  IADD3 R3, P0, PT, R0, UR5, RZ ;  /* 0x0000000500037c10 */ /* 0x003fc8000ff1e0ff */
[----:B------:R-:W-:Y:S02]  /*08f0*/  LEA.HI.X.SX32 R4, R0, UR4, 0x1, P0 ;  /* 0x0000000400047c11 */ /* 0x000fe400080f0eff */
[----:B--2---:R-:W-:-:S04]  /*0900*/  LEA R2, P0, R3, UR8, 0x2 ;  /* 0x0000000803027c11 */ /* 0x004fc8000f8010ff */
[----:B------:R-:W-:-:S05]  /*0910*/  LEA.HI.X R3, R3, UR9, R4, 0x2, P0 ;  /* 0x0000000903037c11 */ /* 0x000fca00080f1404 */
[----:B------:R-:W2:Y:S02]  /*0920*/  LDG.E R2, desc[UR6][R2.64+-0x4] ;  /* 0xfffffc0602027981 */ /* 0x000ea4000c1e1900 */
[----:B--2---:R-:W-:-:S13]  /*0930*/  FSETP.GT.AND P0, PT, R9, R2, PT ;  /* 0x000000020900720b */ /* 0x004fda0003f04000 */
[----:B------:R-:W-:Y:S05]  /*0940*/  @P0 EXIT ;  /* 0x000000000000094d */ /* 0x000fea0003800000 */
[----:B------:R-:W-:Y:S02]  /*0950*/  UISETP.GE.AND UP0, UPT, UR5, 0x2, UPT ;  /* 0x000000020500788c */ /* 0x000fe4000bf06270 */
[----:B------:R-:W-:-:S06]  /*0960*/  UIADD3 UR4, UPT, UPT, UR5, -0x2, URZ ;  /* 0xfffffffe05047890 */ /* 0x000fcc000fffe0ff */
[----:B------:R-:W-:Y:S01]  /*0970*/  IMAD.U32 R7, RZ, RZ, UR4 ;  /* 0x00000004ff077e24 */ /* 0x000fe2000f8e00ff */
[----:B------:R-:W-:Y:S06]  /*0980*/  BRA.U !UP0, `(.L_x_37) ;  /* 0x0000000108347547 */ /* 0x000fec000b800000 */
[----:B------:R-:W0:Y:S01]  /*0990*/  LDC.64 R2, c[0x0][0x3d8] ;  /* 0x0000f600ff027b82 */ /* 0x000e220000000a00 */
[----:B------:R-:W-:Y:S01]  /*09a0*/  BSSY.RECONVERGENT B0, `(.L_x_37) ;  /* 0x000000b000007945 */ /* 0x000fe20003800200 */
.L_x_39:
[----:B------:R-:W-:-:S04]  /*09b0*/  IMAD.IADD R5, R0, 0x1, R7 ;  /* 0x0000000100057824 */ /* 0x000fc800078e0207 */
[----:B0-----:R-:W-:-:S05]  /*09c0*/  IMAD.WIDE R4, R5, 0x4, R2 ;  /* 0x0000000405047825 */ /* 0x001fca00078e0202 */
[----:B------:R-:W2:Y:S02]  /*09d0*/  LDG.E R6, desc[UR6][R4.64] ;  /* 0x0000000604067981 */ /* 0x000ea4000c1e1900 */
[----:B--2---:R-:W-:-:S13]  /*09e0*/  FSETP.GE.AND P0, PT, R6, R9, PT ;  /* 0x000000090600720b */ /* 0x004fda0003f06000 */
[----:B------:R-:W-:Y:S05]  /*09f0*/  @!P0 BRA `(.L_x_38) ;  /* 0x0000000000148947 */ /* 0x000fea0003800000 */
[----:B------:R1:W-:Y:S01]  /*0a00*/  STG.E desc[UR6][R4.64+0x4], R6 ;  /* 0x0000040604007986 */ /* 0x0003e2000c101906 */
[C---:B------:R-:W-:Y:S02]  /*0a10*/  ISETP.NE.AND P0, PT, R7.reuse, RZ, PT ;  /* 0x000000ff0700720c */ /* 0x040fe40003f05270 */
[----:B------:R-:W-:-:S11]  /*0a20*/  IADD3 R7, PT, PT, R7, -0x1, RZ ;  /* 0xffffffff07077810 */ /* 0x000fd60007ffe0ff */
[----:B-1----:R-:W-:Y:S05]  /*0a30*/  @P0 BRA `(.L_x_39) ;  /* 0xfffffffc00dc0947 */ /* 0x002fea000383ffff */
[----:B------:R-:W-:-:S07]  /*0a40*/  IMAD.MOV.U32 R7, RZ, RZ, -0x1 ;  /* 0xffffffffff077424 */ /* 0x000fce00078e00ff */
.L_x_38:
[----:B------:R-:W-:Y:S05]  /*0a50*/  BSYNC.RECONVERGENT B0 ;  /* 0x0000000000007941 */ /* 0x000fea0003800200 */
.L_x_37:
[----:B------:R-:W0:Y:S01]  /*0a60*/  LDC.64 R2, c[0x0][0x3d8] ;  /* 0x0000f600ff027b82 */ /* 0x000e220000000a00 */
[----:B------:R-:W-:-:S05]  /*0a70*/  IADD3 R7, PT, PT, R0, 0x1, R7 ;  /* 0x0000000100077810 */ /* 0x000fca0007ffe007 */
[----:B0-----:R-:W-:-:S05]  /*0a80*/  IMAD.WIDE R2, R7, 0x4, R2 ;  /* 0x0000000407027825 */ /* 0x001fca00078e0202 */
[----:B------:R-:W-:Y:S01]  /*0a90*/  STG.E desc[UR6][R2.64], R9 ;  /* 0x0000000902007986 */ /* 0x000fe2000c101906 */
[----:B------:R-:W-:Y:S05]  /*0aa0*/  EXIT ;  /* 0x000000000000794d */ /* 0x000fea0003800000 */
        .weak           $__internal_1_$__cuda_sm20_sqrt_rn_f32_slowpath
        .type           $__internal_1_$__cuda_sm20_sqrt_rn_f32_slowpath,@function
        .size           $__internal_1_$__cuda_sm20_sqrt_rn_f32_slowpath,($__internal_2_$__cuda_sm3x_div_rn_noftz_f32_slowpath - $__internal_1_$__cuda_sm20_sqrt_rn_f32_slowpath)
$__internal_1_$__cuda_sm20_sqrt_rn_f32_slowpath:
[----:B------:R-:W-:-:S13]  /*0ab0*/  LOP3.LUT P0, RZ, R0, 0x7fffffff, RZ, 0xc0, !PT ;  /* 0x7fffffff00ff7812 */ /* 0x000fda000780c0ff */
[----:B------:R-:W-:Y:S01]  /*0ac0*/  @!P0 IMAD.MOV.U32 R3, RZ, RZ, R0 ;  /* 0x000000ffff038224 */ /* 0x000fe200078e0000 */
[----:B------:R-:W-:Y:S06]  /*0ad0*/  @!P0 BRA `(.L_x_40) ;  /* 0x0000000000408947 */ /* 0x000fec0003800000 */
[----:B------:R-:W-:-:S13]  /*0ae0*/  FSETP.GEU.FTZ.AND P0, PT, R0, RZ, PT ;  /* 0x000000ff0000720b */ /* 0x000fda0003f1e000 */
[----:B------:R-:W-:Y:S01]  /*0af0*/  @!P0 MOV R3, 0x7fffffff ;  /* 0x7fffffff00038802 */ /* 0x000fe20000000f00 */
[----:B------:R-:W-:Y:S06]  /*0b00*/  @!P0 BRA `(.L_x_40) ;  /* 0x0000000000348947 */ /* 0x000fec0003800000 */
[----:B------:R-:W-:-:S13]  /*0b10*/  FSETP.GTU.FTZ.AND P0, PT, |R0|, +INF , PT ;  /* 0x7f8000000000780b */ /* 0x000fda0003f1c200 */
[----:B------:R-:W-:Y:S01]  /*0b20*/  @P0 FADD.FTZ R3, R0, 1 ;  /* 0x3f80000000030421 */ /* 0x000fe20000010000 */
[----:B------:R-:W-:Y:S06]  /*0b30*/  @P0 BRA `(.L_x_40) ;  /* 0x0000000000280947 */ /* 0x000fec0003800000 */
[----:B------:R-:W-:-:S13]  /*0b40*/  FSETP.NEU.FTZ.AND P0, PT, |R0|, +INF , PT ;  /* 0x7f8000000000780b */ /* 0x000fda0003f1d200 */
[----:B------:R-:W-:-:S04]  /*0b50*/  @P0 FFMA R6, R0, 1.84467440737095516160e+19, RZ ;  /* 0x5f80000000060823 */ /* 0x000fc800000000ff */
[----:B------:R-:W0:Y:S02]  /*0b60*/  @P0 MUFU.RSQ R3, R6 ;  /* 0x0000000600030308 */ /* 0x000e240000001400 */
[----:B0-----:R-:W-:Y:S01]  /*0b70*/  @P0 FMUL.FTZ R7, R6, R3 ;  /* 0x0000000306070220 */ /* 0x001fe20000410000 */
[----:B------:R-:W-:Y:S01]  /*0b80*/  @P0 FMUL.FTZ R9, R3, 0.5 ;  /* 0x3f00000003090820 */ /* 0x000fe20000410000 */
[----:B------:R-:W-:Y:S02]  /*0b90*/  @!P0 IMAD.MOV.U32 R3, RZ, RZ, R0 ;  /* 0x000000ffff038224 */ /* 0x000fe400078e0000 */
[----:B------:R-:W-:-:S04]  /*0ba0*/  @P0 FADD.FTZ R8, -R7, -RZ ;  /* 0x800000ff07080221 */ /* 0x000fc80000010100 */
[----:B------:R-:W-:-:S04]  /*0bb0*/  @P0 FFMA R8, R7, R8, R6 ;  /* 0x0000000807080223 */ /* 0x000fc80000000006 */
[----:B------:R-:W-:-:S04]  /*0bc0*/  @P0 FFMA R8, R8, R9, R7 ;  /* 0x0000000908080223 */ /* 0x000fc80000000007 */
[----:B------:R-:W-:-:S07]  /*0bd0*/  @P0 FMUL.FTZ R3, R8, 2.3283064365386962891e-10 ;  /* 0x2f80000008030820 */ /* 0x000fce0000410000 */
.L_x_40:
[----:B------:R-:W-:Y:S02]  /*0be0*/  HFMA2 R7, -RZ, RZ, 0, 0 ;  /* 0x00000000ff077431 */ /* 0x000fe400000001ff */
[----:B------:R-:W-:-:S04]  /*0bf0*/  IMAD.MOV.U32 R6, RZ, RZ, R10 ;  /* 0x000000ffff067224 */ /* 0x000fc800078e000a */
[----:B------:R-:W-:Y:S05]  /*0c00*/  RET.REL.NODEC R6 `(accumulate_pdf_eval) ;  /* 0xfffffff006fc7950 */ /* 0x000fea0003c3ffff */
        .weak           $__internal_2_$__cuda_sm3x_div_rn_noftz_f32_slowpath
        .type           $__internal_2_$__cuda_sm3x_div_rn_noftz_f32_slowpath,@function
        .size           $__internal_2_$__cuda_sm3x_div_rn_noftz_f32_slowpath,(.L_x_71 - $__internal_2_$__cuda_sm3x_div_rn_noftz_f32_slowpath)
$__internal_2_$__cuda_sm3x_div_rn_noftz_f32_slowpath:
[----:B------:R-:W-:Y:S01]  /*0c10*/  SHF.R.U32.HI R10, RZ, 0x17, R3 ;  /* 0x00000017ff0a7819 */ /* 0x000fe20000011603 */
[----:B------:R-:W-:Y:S01]  /*0c20*/  BSSY.RECONVERGENT B2, `(.L_x_41) ;  /* 0x0000062000027945 */ /* 0x000fe20003800200 */
[----:B------:R-:W-:Y:S02]  /*0c30*/  SHF.R.U32.HI R9, RZ, 0x17, R0 ;  /* 0x00000017ff097819 */ /* 0x000fe40000011600 */
[----:B------:R-:W-:Y:S02]  /*0c40*/  LOP3.LUT R10, R10, 0xff, RZ, 0xc0, !PT ;  /* 0x000000ff0a0a7812 */ /* 0x000fe400078ec0ff */
[----:B------:R-:W-:-:S03]  /*0c50*/  LOP3.LUT R15, R9, 0xff, RZ, 0xc0, !PT ;  /* 0x000000ff090f7812 */ /* 0x000fc600078ec0ff */
[----:B------:R-:W-:Y:S02]  /*0c60*/  VIADD R13, R10, 0xffffffff ;  /* 0xffffffff0a0d7836 */ /* 0x000fe40000000000 */
[----:B------:R-:W-:-:S03]  /*0c70*/  VIADD R11, R15, 0xffffffff ;  /* 0xffffffff0f0b7836 */ /* 0x000fc60000000000 */
        /* <DEDUP_REMOVED lines=22> */
[----:B------:R-:W-:Y:S02]  /*0de0*/  @P0 IMAD.MOV.U32 R9, RZ, RZ, RZ ;  /* 0x000000ffff090224 */ /* 0x000fe400078e00ff */
[----:B------:R-:W-:Y:S01]  /*0df0*/  @!P0 FFMA R0, R0, 1.84467440737095516160e+19, RZ ;  /* 0x5f80000000008823 */ /* 0x000fe200000000ff */
[----:B------:R-:W-:Y:S02]  /*0e00*/  @!P0 IMAD.MOV.U32 R9, RZ, RZ, -0x40 ;  /* 0xffffffc0ff098424 */ /* 0x000fe400078e00ff */
[----:B------:R-:W-:-:S03]  /*0e10*/  @!P1 FFMA R3, R3, 1.84467440737095516160e+19, RZ ;  /* 0x5f80000003039823 */ /* 0x000fc600000000ff */
[----:B------:R-:W-:-:S07]  /*0e20*/  @!P1 IADD3 R9, PT, PT, R9, 0x40, RZ ;  /* 0x0000004009099810 */ /* 0x000fce0007ffe0ff */
.L_x_42:
[----:B------:R-:W-:Y:S01]  /*0e30*/  LEA R14, R10, 0xc0800000, 0x17 ;  /* 0xc08000000a0e7811 */ /* 0x000fe200078eb8ff */
[----:B------:R-:W-:Y:S04]  /*0e40*/  BSSY.RECONVERGENT B3, `(.L_x_47) ;  /* 0x0000036000037945 */ /* 0x000fe80003800200 */
[----:B------:R-:W-:Y:S02]  /*0e50*/  IMAD.IADD R14, R3, 0x1, -R14 ;  /* 0x00000001030e7824 */ /* 0x000fe400078e0a0e */
[----:B------:R-:W-:Y:S02]  /*0e60*/  VIADD R3, R15, 0xffffff81 ;  /* 0xffffff810f037836 */ /* 0x000fe40000000000 */
[----:B------:R-:W0:Y:S01]  /*0e70*/  MUFU.RCP R11, R14 ;  /* 0x0000000e000b7308 */ /* 0x000e220000001000 */
[----:B------:R-:W-:Y:S01]  /*0e80*/  FADD.FTZ R13, -R14, -RZ ;  /* 0x800000ff0e0d7221 */ /* 0x000fe20000010100 */
[C---:B------:R-:W-:Y:S01]  /*0e90*/  IMAD R0, R3.reuse, -0x800000, R0 ;  /* 0xff80000003007824 */ /* 0x040fe200078e0200 */
[----:B------:R-:W-:-:S04]  /*0ea0*/  IADD3 R10, PT, PT, R3, 0x7f, -R10 ;  /* 0x0000007f030a7810 */ /* 0x000fc80007ffe80a */
[----:B------:R-:W-:Y:S01]  /*0eb0*/  IADD3 R10, PT, PT, R10, R9, RZ ;  /* 0x000000090a0a7210 */ /* 0x000fe20007ffe0ff */
[----:B0-----:R-:W-:-:S04]  /*0ec0*/  FFMA R16, R11, R13, 1 ;  /* 0x3f8000000b107423 */ /* 0x001fc8000000000d */
[----:B------:R-:W-:-:S04]  /*0ed0*/  FFMA R18, R11, R16, R11 ;  /* 0x000000100b127223 */ /* 0x000fc8000000000b */
[----:B------:R-:W-:-:S04]  /*0ee0*/  FFMA R11, R0, R18, RZ ;  /* 0x00000012000b7223 */ /* 0x000fc800000000ff */
[----:B------:R-:W-:-:S04]  /*0ef0*/  FFMA R16, R13, R11, R0 ;  /* 0x0000000b0d107223 */ /* 0x000fc80000000000 */
[----:B------:R-:W-:-:S04]  /*0f00*/  FFMA R11, R18, R16, R11 ;  /* 0x00000010120b7223 */ /* 0x000fc8000000000b */
[----:B------:R-:W-:-:S04]  /*0f10*/  FFMA R16, R13, R11, R0 ;  /* 0x0000000b0d107223 */ /* 0x000fc80000000000 */
[----:B------:R-:W-:-:S05]  /*0f20*/  FFMA R0, R18, R16, R11 ;  /* 0x0000001012007223 */ /* 0x000fca000000000b */
[----:B------:R-:W-:-:S04]  /*0f30*/  SHF.R.U32.HI R3, RZ, 0x17, R0 ;  /* 0x00000017ff037819 */ /* 0x000fc80000011600 */
[----:B------:R-:W-:-:S05]  /*0f40*/  LOP3.LUT R3, R3, 0xff, RZ, 0xc0, !PT ;  /* 0x000000ff03037812 */ /* 0x000fca00078ec0ff */
[----:B------:R-:W-:-:S04]  /*0f50*/  IMAD.IADD R13, R3, 0x1, R10 ;  /* 0x00000001030d7824 */ /* 0x000fc800078e020a */
[----:B------:R-:W-:-:S05]  /*0f60*/  VIADD R3, R13, 0xffffffff ;  /* 0xffffffff0d037836 */ /* 0x000fca0000000000 */
        /* <DEDUP_REMOVED lines=10> */
[C---:B------:R-:W-:Y:S01]  /*1010*/  IADD3 R14, PT, PT, R13.reuse, 0x20, RZ ;  /* 0x000000200d0e7810 */ /* 0x040fe20007ffe0ff */
[CCC-:B------:R-:W-:Y:S01]  /*1020*/  FFMA.RM R10, R18.reuse, R16.reuse, R11.reuse ;  /* 0x00000010120a7223 */ /* 0x1c0fe2000000400b */
[----:B------:R-:W-:Y:S02]  /*1030*/  ISETP.NE.AND P2, PT, R13, RZ, PT ;  /* 0x000000ff0d00720c */ /* 0x000fe40003f45270 */
[----:B------:R-:W-:Y:S01]  /*1040*/  LOP3.LUT R9, R3, 0x7fffff, RZ, 0xc0, !PT ;  /* 0x007fffff03097812 */ /* 0x000fe200078ec0ff */
[----:B------:R-:W-:Y:S01]  /*1050*/  FFMA.RP R3, R18, R16, R11 ;  /* 0x0000001012037223 */ /* 0x000fe2000000800b */
[----:B------:R-:W-:Y:S01]  /*1060*/  IMAD.MOV R11, RZ, RZ, -R13 ;  /* 0x000000ffff0b7224 */ /* 0x000fe200078e0a0d */
[----:B------:R-:W-:Y:S02]  /*1070*/  ISETP.NE.AND P1, PT, R13, RZ, PT ;  /* 0x000000ff0d00720c */ /* 0x000fe40003f25270 */
        /* <DEDUP_REMOVED lines=10> */
[----:B------:R-:W-:-:S05]  /*1120*/  LOP3.LUT R3, R3, R10, RZ, 0xc0, !PT ;  /* 0x0000000a03037212 */ /* 0x000fca00078ec0ff */
[----:B------:R-:W-:-:S05]  /*1130*/  IMAD.IADD R3, R14, 0x1, R3 ;  /* 0x000000010e037824 */ /* 0x000fca00078e0203 */
[----:B------:R-:W-:Y:S01]  /*1140*/  LOP3.LUT R0, R3, R0, RZ, 0xfc, !PT ;  /* 0x0000000003007212 */ /* 0x000fe200078efcff */
[----:B------:R-:W-:Y:S06]  /*1150*/  BRA `(.L_x_50) ;  /* 0x0000000000107947 */ /* 0x000fec0003800000 */
.L_x_49:
[----:B------:R-:W-:-:S04]  /*1160*/  LOP3.LUT R0, R0, 0x80000000, RZ, 0xc0, !PT ;  /* 0x8000000000007812 */ /* 0x000fc800078ec0ff */
[----:B------:R-:W-:Y:S01]  /*1170*/  LOP3.LUT R0, R0, 0x7f800000, RZ, 0xfc, !PT ;  /* 0x7f80000000007812 */ /* 0x000fe200078efcff */
[----:B------:R-:W-:Y:S06]  /*1180*/  BRA `(.L_x_50) ;  /* 0x0000000000047947 */ /* 0x000fec0003800000 */
.L_x_48:
[----:B------:R-:W-:-:S07]  /*1190*/  LEA R0, R10, R0, 0x17 ;  /* 0x000000000a007211 */ /* 0x000fce00078eb8ff */
.L_x_50:
[----:B------:R-:W-:Y:S05]  /*11a0*/  BSYNC.RECONVERGENT B3 ;  /* 0x0000000000037941 */ /* 0x000fea0003800200 */
.L_x_47:
[----:B------:R-:W-:Y:S05]  /*11b0*/  BRA `(.L_x_51) ;  /* 0x0000000000207947 */ /* 0x000fea0003800000 */
.L_x_46:
[----:B------:R-:W-:-:S04]  /*11c0*/  LOP3.LUT R0, R3, 0x80000000, R0, 0x48, !PT ;  /* 0x8000000003007812 */ /* 0x000fc800078e4800 */
[----:B------:R-:W-:Y:S01]  /*11d0*/  LOP3.LUT R0, R0, 0x7f800000, RZ, 0xfc, !PT ;  /* 0x7f80000000007812 */ /* 0x000fe200078efcff */
[----:B------:R-:W-:Y:S06]  /*11e0*/  BRA `(.L_x_51) ;  /* 0x0000000000147947 */ /* 0x000fec0003800000 */
.L_x_45:
[----:B------:R-:W-:Y:S01]  /*11f0*/  LOP3.LUT R0, R3, 0x80000000, R0, 0x48, !PT ;  /* 0x8000000003007812 */ /* 0x000fe200078e4800 */
[----:B------:R-:W-:Y:S06]  /*1200*/  BRA `(.L_x_51) ;  /* 0x00000000000c7947 */ /* 0x000fec0003800000 */
.L_x_44:
[----:B------:R-:W0:Y:S01]  /*1210*/  MUFU.RSQ R0, -QNAN ;  /* 0xffc0000000007908 */ /* 0x000e220000001400 */
[----:B------:R-:W-:Y:S05]  /*1220*/  BRA `(.L_x_51) ;  /* 0x0000000000047947 */ /* 0x000fea0003800000 */
.L_x_43:
[----:B------:R-:W-:-:S07]  /*1230*/  FADD.FTZ R0, R0, R3 ;  /* 0x0000000300007221 */ /* 0x000fce0000010000 */
.L_x_51:
[----:B------:R-:W-:Y:S05]  /*1240*/  BSYNC.RECONVERGENT B2 ;  /* 0x0000000000027941 */ /* 0x000fea0003800200 */
.L_x_41:
[----:B------:R-:W-:-:S04]  /*1250*/  IMAD.MOV.U32 R9, RZ, RZ, 0x0 ;  /* 0x00000000ff097424 */ /* 0x000fc800078e00ff */
[----:B0-----:R-:W-:Y:S05]  /*1260*/  RET.REL.NODEC R8 `(accumulate_pdf_eval) ;  /* 0xffffffec08647950 */ /* 0x001fea0003c3ffff */
.L_x_52:
        /* <DEDUP_REMOVED lines=9> */
.L_x_71:


//--------------------- .text.bin_hits            --------------------------
	.section	.text.bin_hits,"ax",@progbits
	.align	128
        .global         bin_hits
        .type           bin_hits,@function
        .size           bin_hits,(.L_x_72 - bin_hits)
        .other          bin_hits,@"STO_CUDA_ENTRY STV_DEFAULT"
bin_hits:
.text.bin_hits:
        /* <DEDUP_REMOVED lines=10> */
[----:B------:R-:W2:Y:S06]  /*00a0*/  LDCU UR6, c[0x0][0x3a8] ;  /* 0x00007500ff0677ac */ /* 0x000eac0008000800 */
[----:B------:R-:W3:Y:S01]  /*00b0*/  LDC.64 R8, c[0x0][0x390] ;  /* 0x0000e400ff087b82 */ /* 0x000ee20000000a00 */
[----:B------:R-:W4:Y:S07]  /*00c0*/  LDCU.64 UR8, c[0x0][0x3b0] ;  /* 0x00007600ff0877ac */ /* 0x000f2e0008000a00 */
[----:B------:R-:W5:Y:S01]  /*00d0*/  LDC R13, c[0x0][0x3a4] ;  /* 0x0000e900ff0d7b82 */ /* 0x000f620000000800 */
[----:B0-----:R-:W-:-:S06]  /*00e0*/  IMAD.WIDE R6, R2, 0x4, R6 ;  /* 0x0000000402067825 */ /* 0x001fcc00078e0206 */
[----:B-1----:R-:W2:Y:S01]  /*00f0*/  LDG.E R6, desc[UR4][R6.64] ;  /* 0x0000000406067981 */ /* 0x002ea2000c1e1900 */
[----:B---3--:R-:W-:-:S06]  /*0100*/  IMAD.WIDE R8, R2, 0x4, R8 ;  /* 0x0000000402087825 */ /* 0x008fcc00078e0208 */
[----:B------:R-:W3:Y:S01]  /*0110*/  LDG.E R8, desc[UR4][R8.64] ;  /* 0x0000000408087981 */ /* 0x000ee2000c1e1900 */
[----:B--2---:R-:W0:Y:S01]  /*0120*/  F2I.U32.TRUNC.NTZ R5, R6 ;  /* 0x0000000600057305 */ /* 0x004e22000020f000 */
[----:B---3--:R-:W-:-:S04]  /*0130*/  FSETP.GEU.AND P0, PT, R8, UR6, PT ;  /* 0x0000000608007c0b */ /* 0x008fc8000bf0e000 */
[C---:B------:R-:W-:Y:S02]  /*0140*/  FSETP.LT.AND P0, PT, R8.reuse, 100000000, !P0 ;  /* 0x4cbebc200800780b */ /* 0x040fe40004701000 */
[----:B0-----:R-:W-:Y:S02]  /*0150*/  I2FP.F32.U32 R5, R5 ;  /* 0x0000000500057245 */ /* 0x001fe40000201000 */
[----:B-----5:R-:W-:Y:S02]  /*0160*/  FSETP.GE.AND P0, PT, R8, R13, P0 ;  /* 0x0000000d0800720b */ /* 0x020fe40000706000 */
[----:B----4-:R-:W-:-:S04]  /*0170*/  FSETP.GEU.AND P1, PT, R5, UR9, PT ;  /* 0x0000000905007c0b */ /* 0x010fc8000bf2e000 */
[----:B------:R-:W-:-:S04]  /*0180*/  FSETP.GE.AND P1, PT, R5, UR8, !P1 ;  /* 0x0000000805007c0b */ /* 0x000fc8000cf26000 */
[----:B------:R-:W-:-:S13]  /*0190*/  PLOP3.LUT P0, PT, P0, P1, PT, 0x80, 0x8 ;  /* 0x000000000008781c */ /* 0x000fda0000703070 */
[----:B------:R-:W-:Y:S05]  /*01a0*/  @!P0 EXIT ;  /* 0x000000000000894d */ /* 0x000fea0003800000 */
[----:B------:R-:W0:Y:S02]  /*01b0*/  LDC.64 R6, c[0x0][0x398] ;  /* 0x0000e600ff067b82 */ /* 0x000e240000000a00 */
[----:B0-----:R-:W-:-:S05]  /*01c0*/  IMAD.WIDE R6, R2, 0x4, R6 ;  /* 0x0000000402067825 */ /* 0x001fca00078e0206 */
[----:B------:R-:W2:Y:S01]  /*01d0*/  LDG.E R0, desc[UR4][R6.64] ;  /* 0x0000000406007981 */ /* 0x000ea2000c1e1900 */
[----:B------:R-:W-:Y:S01]  /*01e0*/  FADD R9, -R13, UR6 ;  /* 0x000000060d097e21 */ /* 0x000fe20008000100 */
[----:B------:R-:W-:Y:S03]  /*01f0*/  BSSY.RECONVERGENT B0, `(.L_x_53) ;  /* 0x0000010000007945 */ /* 0x000fe60003800200 */
[----:B------:R-:W0:Y:S02]  /*0200*/  MUFU.RCP R4, R9 ;  /* 0x0000000900047308 */ /* 0x000e240000001000 */
[----:B0-----:R-:W-:-:S04]  /*0210*/  FFMA R11, -R9, R4, 1 ;  /* 0x3f800000090b7423 */ /* 0x001fc80000000104 */
[----:B------:R-:W-:Y:S01]  /*0220*/  FFMA R11, R4, R11, R4 ;  /* 0x0000000b040b7223 */ /* 0x000fe20000000004 */
[----:B--2---:R-:W-:Y:S02]  /*0230*/  VIADD R3, R0, 0x1 ;  /* 0x0000000100037836 */ /* 0x004fe40000000000 */
[----:B------:R-:W-:-:S03]  /*0240*/  FADD R0, R8, -R13 ;  /* 0x8000000d08007221 */ /* 0x000fc60000000000 */
[----:B------:R0:W-:Y:S01]  /*0250*/  STG.E desc[UR4][R6.64], R3 ;  /* 0x0000000306007986 */ /* 0x0001e2000c101904 */
[----:B------:R-:W1:Y:S01]  /*0260*/  FCHK P0, R0, R9 ;  /* 0x0000000900007302 */ /* 0x000e620000000000 */
[----:B------:R-:W-:-:S04]  /*0270*/  FFMA R4, R0, R11, RZ ;  /* 0x0000000b00047223 */ /* 0x000fc800000000ff */
[----:B------:R-:W-:-:S04]  /*0280*/  FFMA R8, -R9, R4, R0 ;  /* 0x0000000409087223 */ /* 0x000fc80000000100 */
[----:B------:R-:W-:Y:S01]  /*0290*/  FFMA R4, R11, R8, R4 ;  /* 0x000000080b047223 */ /* 0x000fe20000000004 */
[----:B01----:R-:W-:Y:S06]  /*02a0*/  @!P0 BRA `(.L_x_54) ;  /* 0x0000000000108947 */ /* 0x003fec0003800000 */
[----:B------:R-:W-:Y:S01]  /*02b0*/  IMAD.MOV.U32 R3, RZ, RZ, R9 ;  /* 0x000000ffff037224 */ /* 0x000fe200078e0009 */
[----:B------:R-:W-:-:S07]  /*02c0*/  MOV R4, 0x2e0 ;  /* 0x000002e000047802 */ /* 0x000fce0000000f00 */
[----:B------:R-:W-:Y:S05]  /*02d0*/  CALL.REL.NOINC `($__internal_3_$__cuda_sm3x_div_rn_noftz_f32_slowpath) ;  /* 0x0000000000907944 */ /* 0x000fea0003c00000 */
[----:B------:R-:W-:-:S07]  /*02e0*/  IMAD.MOV.U32 R4, RZ, RZ, R0 ;  /* 0x000000ffff047224 */ /* 0x000fce00078e0000 */
.L_x_54:
[----:B------:R-:W-:Y:S05]  /*02f0*/  BSYNC.RECONVERGENT B0 ;  /* 0x0000000000007941 */ /* 0x000fea0003800200 */
.L_x_53:
[----:B------:R-:W0:Y:S01]  /*0300*/  LDC.64 R8, c[0x0][0x3b0] ;  /* 0x0000ec00ff087b82 */ /* 0x000e220000000a00 */
[----:B------:R-:W1:Y:S01]  /*0310*/  LDCU UR6, c[0x0][0x3a0] ;  /* 0x00007400ff0677ac */ /* 0x000e620008000800 */
[----:B------:R-:W-:Y:S01]  /*0320*/  BSSY.RECONVERGENT B0, `(.L_x_55) ;  /* 0x0000012000007945 */ /* 0x000fe20003800200 */
[----:B-1----:R-:W-:Y:S01]  /*0330*/  I2FP.F32.S32 R3, UR6 ;  /* 0x0000000600037c45 */ /* 0x002fe20008201400 */
[--C-:B0-----:R-:W-:Y:S01]  /*0340*/  FADD R7, R9, -R8.reuse ;  /* 0x8000000809077221 */ /* 0x101fe20000000000 */
[----:B------:R-:W-:-:S03]  /*0350*/  FADD R0, R5, -R8 ;  /* 0x8000000805007221 */ /* 0x000fc60000000000 */
[----:B------:R-:W-:Y:S01]  /*0360*/  FMUL R3, R3, R4 ;  /* 0x0000000403037220 */ /* 0x000fe20000400000 */
[----:B------:R-:W0:Y:S08]  /*0370*/  MUFU.RCP R6, R7 ;  /* 0x0000000700067308 */ /* 0x000e300000001000 */
[----:B------:R-:W1:Y:S01]  /*0380*/  FCHK P0, R0, R7 ;  /* 0x0000000700007302 */ /* 0x000e620000000000 */
[----:B0-----:R-:W-:-:S04]  /*0390*/  FFMA R5, -R7, R6, 1 ;  /* 0x3f80000007057423 */ /* 0x001fc80000000106 */
[----:B------:R-:W-:-:S03]  /*03a0*/  FFMA R9, R6, R5, R6 ;  /* 0x0000000506097223 */ /* 0x000fc60000000006 */
[----:B------:R0:W2:Y:S01]  /*03b0*/  F2I.TRUNC.NTZ R5, R3 ;  /* 0x0000000300057305 */ /* 0x0000a2000020f100 */
[----:B------:R-:W-:-:S04]  /*03c0*/  FFMA R4, R0, R9, RZ ;  /* 0x0000000900047223 */ /* 0x000fc800000000ff */
[----:B------:R-:W-:-:S04]  /*03d0*/  FFMA R6, -R7, R4, R0 ;  /* 0x0000000407067223 */ /* 0x000fc80000000100 */
[----:B------:R-:W-:Y:S01]  /*03e0*/  FFMA R4, R9, R6, R4 ;  /* 0x0000000609047223 */ /* 0x000fe20000000004 */
[----:B01----:R-:W-:Y:S06]  /*03f0*/  @!P0 BRA `(.L_x_56) ;  /* 0x0000000000108947 */ /* 0x003fec0003800000 */
[----:B------:R-:W-:Y:S01]  /*0400*/  IMAD.MOV.U32 R3, RZ, RZ, R7 ;  /* 0x000000ffff037224 */ /* 0x000fe200078e0007 */
[----:B------:R-:W-:-:S07]  /*0410*/  MOV R4, 0x430 ;  /* 0x0000043000047802 */ /* 0x000fce0000000f00 */
[----:B--2---:R-:W-:Y:S05]  /*0420*/  CALL.REL.NOINC `($__internal_3_$__cuda_sm3x_div_rn_noftz_f32_slowpath) ;  /* 0x00000000003c7944 */ /* 0x004fea0003c00000 */
[----:B------:R-:W-:-:S07]  /*0430*/  IMAD.MOV.U32 R4, RZ, RZ, R0 ;  /* 0x000000ffff047224 */ /* 0x000fce00078e0000 */
.L_x_56:
[----:B------:R-:W-:Y:S05]  /*0440*/  BSYNC.RECONVERGENT B0 ;  /* 0x0000000000007941 */ /* 0x000fea0003800200 */
.L_x_55:
[----:B------:R-:W0:Y:S01]  /*0450*/  LDCU UR6, c[0x0][0x3ac] ;  /* 0x00007580ff0677ac */ /* 0x000e220008000800 */
[----:B------:R-:W1:Y:S01]  /*0460*/  LDC.64 R6, c[0x0][0x3b8] ;  /* 0x0000ee00ff067b82 */ /* 0x000e620000000a00 */
[----:B------:R-:W2:Y:S01]  /*0470*/  LDCU UR7, c[0x0][0x3a0] ;  /* 0x00007400ff0777ac */ /* 0x000ea20008000800 */
[----:B0-----:R-:W-:Y:S01]  /*0480*/  I2FP.F32.S32 R3, UR6 ;  /* 0x0000000600037c45 */ /* 0x001fe20008201400 */
[----:B--2---:R-:W-:-:S04]  /*0490*/  IMAD R5, R2, UR7, R5 ;  /* 0x0000000702057c24 */ /* 0x004fc8000f8e0205 */
[----:B------:R-:W-:-:S06]  /*04a0*/  FMUL R4, R3, R4 ;  /* 0x0000000403047220 */ /* 0x000fcc0000400000 */
[----:B------:R-:W0:Y:S02]  /*04b0*/  F2I.TRUNC.NTZ R4, R4 ;  /* 0x0000000400047305 */ /* 0x000e24000020f100 */
[----:B0-----:R-:W-:-:S04]  /*04c0*/  IMAD R3, R5, UR6, R4 ;  /* 0x0000000605037c24 */ /* 0x001fc8000f8e0204 */
[----:B-1----:R-:W-:-:S05]  /*04d0*/  IMAD.WIDE R2, R3, 0x4, R6 ;  /* 0x0000000403027825 */ /* 0x002fca00078e0206 */
[----:B------:R-:W2:Y:S02]  /*04e0*/  LDG.E R0, desc[UR4][R2.64] ;  /* 0x0000000402007981 */ /* 0x000ea4000c1e1900 */
[----:B--2---:R-:W-:-:S05]  /*04f0*/  VIADD R5, R0, 0x1 ;  /* 0x0000000100057836 */ /* 0x004fca0000000000 */
[----:B------:R-:W-:Y:S01]  /*0500*/  STG.E desc[UR4][R2.64], R5 ;  /* 0x0000000502007986 */ /* 0x000fe2000c101904 */
[----:B------:R-:W-:Y:S05]  /*0510*/  EXIT ;  /* 0x000000000000794d */ /* 0x000fea0003800000 */
        .weak           $__internal_3_$__cuda_sm3x_div_rn_noftz_f32_slowpath
        .type           $__internal_3_$__cuda_sm3x_div_rn_noftz_f32_slowpath,@function
        .size           $__internal_3_$__cuda_sm3x_div_rn_noftz_f32_slowpath,(.L_x_72 - $__internal_3_$__cuda_sm3x_div_rn_noftz_f32_slowpath)
$__internal_3_$__cuda_sm3x_div_rn_noftz_f32_slowpath:
        /* <DEDUP_REMOVED lines=9> */
[----:B------:R-:W-:Y:S01]  /*05b0*/  @!P0 IMAD.MOV.U32 R6, RZ, RZ, RZ ;  /* 0x000000ffff068224 */ /* 0x000fe200078e00ff */
        /* <DEDUP_REMOVED lines=24> */
.L_x_58:
[----:B------:R-:W-:Y:S01]  /*0740*/  LEA R8, R12, 0xc0800000, 0x17 ;  /* 0xc08000000c087811 */ /* 0x000fe200078eb8ff */
[----:B------:R-:W-:Y:S04]  /*0750*/  BSSY.RECONVERGENT B2, `(.L_x_63) ;  /* 0x0000036000027945 */ /* 0x000fe80003800200 */
[----:B------:R-:W-:Y:S02]  /*0760*/  IMAD.IADD R8, R3, 0x1, -R8 ;  /* 0x0000000103087824 */ /* 0x000fe400078e0a08 */
[----:B------:R-:W-:Y:S02]  /*0770*/  VIADD R3, R10, 0xffffff81 ;  /* 0xffffff810a037836 */ /* 0x000fe40000000000 */
[----:B------:R-:W0:Y:S01]  /*0780*/  MUFU.RCP R7, R8 ;  /* 0x0000000800077308 */ /* 0x000e220000001000 */
[----:B------:R-:W-:Y:S01]  /*0790*/  FADD.FTZ R9, -R8, -RZ ;  /* 0x800000ff08097221 */ /* 0x000fe20000010100 */
[----:B------:R-:W-:-:S03]  /*07a0*/  IMAD R0, R3, -0x800000, R0 ;  /* 0xff80000003007824 */ /* 0x000fc600078e0200 */
[----:B0-----:R-:W-:-:S04]  /*07b0*/  FFMA R10, R7, R9, 1 ;  /* 0x3f800000070a7423 */ /* 0x001fc80000000009 */
[----:B------:R-:W-:-:S04]  /*07c0*/  FFMA R14, R7, R10, R7 ;  /* 0x0000000a070e7223 */ /* 0x000fc80000000007 */
[----:B------:R-:W-:-:S04]  /*07d0*/  FFMA R7, R0, R14, RZ ;  /* 0x0000000e00077223 */ /* 0x000fc800000000ff */
[----:B------:R-:W-:-:S04]  /*07e0*/  FFMA R10, R9, R7, R0 ;  /* 0x00000007090a7223 */ /* 0x000fc80000000000 */
[----:B------:R-:W-:Y:S01]  /*07f0*/  FFMA R11, R14, R10, R7 ;  /* 0x0000000a0e0b7223 */ /* 0x000fe20000000007 */
[----:B------:R-:W-:-:S03]  /*0800*/  IADD3 R7, PT, PT, R3, 0x7f, -R12 ;  /* 0x0000007f03077810 */ /* 0x000fc60007ffe80c */
[----:B------:R-:W-:Y:S02]  /*0810*/  FFMA R10, R9, R11, R0 ;  /* 0x0000000b090a7223 */ /* 0x000fe40000000000 */
[----:B------:R-:W-:Y:S02]  /*0820*/  IMAD.IADD R7, R7, 0x1, R6 ;  /* 0x0000000107077824 */ /* 0x000fe400078e0206 */
        /* <DEDUP_REMOVED lines=15> */
[C---:B------:R-:W-:Y:S02]  /*0920*/  VIADD R8, R9.reuse, 0x20 ;  /* 0x0000002009087836 */ /* 0x040fe40000000000 */
[CCC-:B------:R-:W-:Y:S01]  /*0930*/  FFMA.RM R6, R14.reuse, R10.reuse, R11.reuse ;  /* 0x0000000a0e067223 */ /* 0x1c0fe2000000400b */
[----:B------:R-:W-:Y:S02]  /*0940*/  ISETP.NE.AND P2, PT, R9, RZ, PT ;  /* 0x000000ff0900720c */ /* 0x000fe40003f45270 */
[----:B------:R-:W-:Y:S01]  /*0950*/  LOP3.LUT R7, R3, 0x7fffff, RZ, 0xc0, !PT ;  /* 0x007fffff03077812 */ /* 0x000fe200078ec0ff */
[----:B------:R-:W-:Y:S01]  /*0960*/  FFMA.RP R3, R14, R10, R11 ;  /* 0x0000000a0e037223 */ /* 0x000fe2000000800b */
[----:B------:R-:W-:Y:S02]  /*0970*/  ISETP.NE.AND P1, PT, R9, RZ, PT ;  /* 0x000000ff0900720c */ /* 0x000fe40003f25270 */
[----:B------:R-:W-:-:S02]  /*0980*/  LOP3.LUT R7, R7, 0x800000, RZ, 0xfc, !PT ;  /* 0x0080000007077812 */ /* 0x000fc400078efcff */
[----:B------:R-:W-:Y:S02]  /*0990*/  IADD3 R9, PT, PT, -R9, RZ, RZ ;  /* 0x000000ff09097210 */ /* 0x000fe40007ffe1ff */
[----:B------:R-:W-:Y:S02]  /*09a0*/  SHF.L.U32 R8, R7, R8, RZ ;  /* 0x0000000807087219 */ /* 0x000fe400000006ff */
[----:B------:R-:W-:Y:S02]  /*09b0*/  FSETP.NEU.FTZ.AND P0, PT, R3, R6, PT ;  /* 0x000000060300720b */ /* 0x000fe40003f1d000 */
[----:B------:R-:W-:Y:S02]  /*09c0*/  SEL R6, R9, RZ, P2 ;  /* 0x000000ff09067207 */ /* 0x000fe40001000000 */
[----:B------:R-:W-:Y:S02]  /*09d0*/  ISETP.NE.AND P1, PT, R8, RZ, P1 ;  /* 0x000000ff0800720c */ /* 0x000fe40000f25270 */
[----:B------:R-:W-:-:S02]  /*09e0*/  SHF.R.U32.HI R6, RZ, R6, R7 ;  /* 0x00000006ff067219 */ /* 0x000fc40000011607 */
[----:B------:R-:W-:Y:S02]  /*09f0*/  PLOP3.LUT P0, PT, P0, P1, PT, 0xf8, 0x8f ;  /* 0x00000000008f781c */ /* 0x000fe40000703f70 */
[----:B------:R-:W-:Y:S02]  /*0a00*/  SHF.R.U32.HI R8, RZ, 0x1, R6 ;  /* 0x00000001ff087819 */ /* 0x000fe40000011606 */
[----:B------:R-:W-:-:S04]  /*0a10*/  SEL R3, RZ, 0x1, !P0 ;  /* 0x00000001ff037807 */ /* 0x000fc80004000000 */
[----:B------:R-:W-:-:S04]  /*0a20*/  LOP3.LUT R3, R3, 0x1, R8, 0xf8, !PT ;  /* 0x0000000103037812 */ /* 0x000fc800078ef808 */
[----:B------:R-:W-:-:S05]  /*0a30*/  LOP3.LUT R3, R3, R6, RZ, 0xc0, !PT ;  /* 0x0000000603037212 */ /* 0x000fca00078ec0ff */
[----:B------:R-:W-:-:S05]  /*0a40*/  IMAD.IADD R3, R8, 0x1, R3 ;  /* 0x0000000108037824 */ /* 0x000fca00078e0203 */
[----:B------:R-:W-:Y:S01]  /*0a50*/  LOP3.LUT R0, R3, R0, RZ, 0xfc, !PT ;  /* 0x0000000003007212 */ /* 0x000fe200078efcff */
[----:B------:R-:W-:Y:S06]  /*0a60*/  BRA `(.L_x_66) ;  /* 0x0000000000107947 */ /* 0x000fec0003800000 */
.L_x_65:
[----:B------:R-:W-:-:S04]  /*0a70*/  LOP3.LUT R0, R0, 0x80000000, RZ, 0xc0, !PT ;  /* 0x8000000000007812 */ /* 0x000fc800078ec0ff */
[----:B------:R-:W-:Y:S01]  /*0a80*/  LOP3.LUT R0, R0, 0x7f800000, RZ, 0xfc, !PT ;  /* 0x7f80000000007812 */ /* 0x000fe200078efcff */
[----:B------:R-:W-:Y:S06]  /*0a90*/  BRA `(.L_x_66) ;  /* 0x0000000000047947 */ /* 0x000fec0003800000 */
.L_x_64:
[----:B------:R-:W-:-:S07]  /*0aa0*/  IMAD R0, R7, 0x800000, R0 ;  /* 0x0080000007007824 */ /* 0x000fce00078e0200 */
.L_x_66:
[----:B------:R-:W-:Y:S05]  /*0ab0*/  BSYNC.RECONVERGENT B2 ;  /* 0x0000000000027941 */ /* 0x000fea0003800200 */
.L_x_63:
[----:B------:R-:W-:Y:S05]  /*0ac0*/  BRA `(.L_x_67) ;  /* 0x0000000000207947 */ /* 0x000fea0003800000 */
.L_x_62:
[----:B------:R-:W-:-:S04]  /*0ad0*/  LOP3.LUT R0, R3, 0x80000000, R0, 0x48, !PT ;  /* 0x8000000003007812 */ /* 0x000fc800078e4800 */
[----:B------:R-:W-:Y:S01]  /*0ae0*/  LOP3.LUT R0, R0, 0x7f800000, RZ, 0xfc, !PT ;  /* 0x7f80000000007812 */ /* 0x000fe200078efcff */
[----:B------:R-:W-:Y:S06]  /*0af0*/  BRA `(.L_x_67) ;  /* 0x0000000000147947 */ /* 0x000fec0003800000 */
.L_x_61:
[----:B------:R-:W-:Y:S01]  /*0b00*/  LOP3.LUT R0, R3, 0x80000000, R0, 0x48, !PT ;  /* 0x8000000003007812 */ /* 0x000fe200078e4800 */
[----:B------:R-:W-:Y:S06]  /*0b10*/  BRA `(.L_x_67) ;  /* 0x00000000000c7947 */ /* 0x000fec0003800000 */
.L_x_60:
[----:B------:R-:W0:Y:S01]  /*0b20*/  MUFU.RSQ R0, -QNAN ;  /* 0xffc0000000007908 */ /* 0x000e220000001400 */
[----:B------:R-:W-:Y:S05]  /*0b30*/  BRA `(.L_x_67) ;  /* 0x0000000000047947 */ /* 0x000fea0003800000 */
.L_x_59:
[----:B------:R-:W-:-:S07]  /*0b40*/  FADD.FTZ R0, R0, R3 ;  /* 0x0000000300007221 */ /* 0x000fce0000010000 */
.L_x_67:
[----:B------:R-:W-:Y:S05]  /*0b50*/  BSYNC.RECONVERGENT B1 ;  /* 0x0000000000017941 */ /* 0x000fea0003800200 */
.L_x_57:
[----:B------:R-:W-:Y:S02]  /*0b60*/  IMAD.MOV.U32 R6, RZ, RZ, R4 ;  /* 0x000000ffff067224 */ /* 0x000fe400078e0004 */
[----:B------:R-:W-:-:S04]  /*0b70*/  IMAD.MOV.U32 R7, RZ, RZ, 0x0 ;  /* 0x00000000ff077424 */ /* 0x000fc800078e00ff */
[----:B0-----:R-:W-:Y:S05]  /*0b80*/  RET.REL.NODEC R6 `(bin_hits) ;  /* 0xfffffff4061c7950 */ /* 0x001fea0003c3ffff */
.L_x_68:
        /* <DEDUP_REMOVED lines=15> */
.L_x_72:


//--------------------- .nv.global.init           --------------------------
	.section	.nv.global.init,"aw",@progbits
	.align	4
.nv.global.init:
	.type		mrg32k3aM1SubSeq,@object
	.size		mrg32k3aM1SubSeq,(mrg32k3aM2SubSeq - mrg32k3aM1SubSeq)
mrg32k3aM1SubSeq:
        /*0000*/ 	.byte	0x0b, 0xcc, 0xee, 0x04, 0x73, 0x29, 0x8b, 0x6f, 0xf6, 0x53, 0x03, 0xf6, 0x23, 0xf6, 0xea, 0xda
        /* <DEDUP_REMOVED lines=125> */
	.type		mrg32k3aM2SubSeq,@object
	.size		mrg32k3aM2SubSeq,(mrg32k3aM1 - mrg32k3aM2SubSeq)
mrg32k3aM2SubSeq:
        /* <DEDUP_REMOVED lines=126> */
	.type		mrg32k3aM1,@object
	.size		mrg32k3aM1,(mrg32k3aM1Seq - mrg32k3aM1)
mrg32k3aM1:
        /* <DEDUP_REMOVED lines=144> */
	.type		mrg32k3aM1Seq,@object
	.size		mrg32k3aM1Seq,(mrg32k3aM2 - mrg32k3aM1Seq)
mrg32k3aM1Seq:
        /* <DEDUP_REMOVED lines=144> */
	.type		mrg32k3aM2,@object
	.size		mrg32k3aM2,(mrg32k3aM2Seq - mrg32k3aM2)
mrg32k3aM2:
        /* <DEDUP_REMOVED lines=144> */
	.type		mrg32k3aM2Seq,@object
	.size		mrg32k3aM2Seq,(precalc_xorwow_matrix - mrg32k3aM2Seq)
mrg32k3aM2Seq:
        /* <DEDUP_REMOVED lines=144> */
	.type		precalc_xorwow_matrix,@object
	.size		precalc_xorwow_matrix,(precalc_xorwow_offset_matrix - precalc_xorwow_matrix)
precalc_xorwow_matrix:
        /* <DEDUP_REMOVED lines=6400> */
	.type		precalc_xorwow_offset_matrix,@object
	.size		precalc_xorwow_offset_matrix,(.L_1 - precalc_xorwow_offset_matrix)
precalc_xorwow_offset_matrix:
        /* <DEDUP_REMOVED lines=6400> */
.L_1:


//--------------------- .nv.shared.reserved.0     --------------------------
	.section	.nv.shared.reserved.0,"aw",@nobits
	.weak		__nv_reservedSMEM_offset_0_alias
	.size		__nv_reservedSMEM_offset_0_alias, 0, 64
	.other		__nv_reservedSMEM_offset_0_alias,@"STO_CUDA_RESERVED_SHARED STV_DEFAULT"
__nv_reservedSMEM_offset_0_alias:
	.zero		0
	.zero		64


//--------------------- .nv.constant0.accumulate_kernel_eval --------------------------
	.section	.nv.constant0.accumulate_kernel_eval,"a",@progbits
	.sectionflags	@""
	.align	4
.nv.constant0.accumulate_kernel_eval:
	.zero		1000


//--------------------- .nv.constant0.accumulate_moments --------------------------
	.section	.nv.constant0.accumulate_moments,"a",@progbits
	.sectionflags	@""
	.align	4
.nv.constant0.accumulate_moments:
	.zero		976


//--------------------- .nv.constant0.accumulate_pdf_eval --------------------------
	.section	.nv.constant0.accumulate_pdf_eval,"a",@progbits
	.sectionflags	@""
	.align	4
.nv.constant0.accumulate_pdf_eval:
	.zero		996


//--------------------- .nv.constant0.bin_hits    --------------------------
	.section	.nv.constant0.bin_hits,"a",@progbits
	.sectionflags	@""
	.align	4
.nv.constant0.bin_hits:
	.zero		960


//--------------------- SYMBOLS --------------------------

	.type		.nv.reservedSmem.offset0,@object
	.size		.nv.reservedSmem.offset0,0x4
